//
// Generated by NVIDIA NVVM Compiler
//
// Compiler Build ID: CL-36424714
// Cuda compilation tools, release 13.0, V13.0.88
// Based on NVVM 20.0.0
//

.version 9.0
.target sm_100
.address_size 64

	// .globl	_Z7uKernelPdS_ld
.extern .func  (.param .b32 func_retval0) vprintf
(
	.param .b64 vprintf_param_0,
	.param .b64 vprintf_param_1
)
;
// _ZZ12reduceKernelPdS_E4data has been demoted
.global .align 1 .b8 $str$6[57] = {10, 45, 45, 45, 45, 45, 45, 45, 45, 45, 45, 45, 45, 45, 45, 105, 110, 105, 116, 86, 101, 99, 116, 111, 114, 73, 110, 71, 112, 117, 75, 101, 114, 110, 101, 108, 45, 45, 45, 45, 45, 45, 45, 45, 45, 45, 45, 45, 45, 45, 45, 45, 45, 45, 45, 10};
.global .align 1 .b8 $str$7[54] = {116, 104, 114, 101, 97, 100, 73, 100, 120, 46, 120, 32, 61, 32, 37, 100, 44, 32, 116, 104, 114, 101, 97, 100, 73, 100, 120, 46, 121, 32, 61, 32, 37, 100, 44, 32, 116, 104, 114, 101, 97, 100, 73, 100, 120, 46, 122, 32, 61, 32, 37, 100, 10};
.global .align 1 .b8 $str$8[53] = {98, 108, 111, 99, 107, 73, 100, 120, 46, 120, 32, 61, 32, 37, 100, 44, 32, 32, 98, 108, 111, 99, 107, 73, 100, 120, 46, 121, 32, 61, 32, 37, 100, 44, 32, 32, 98, 108, 111, 99, 107, 73, 100, 120, 46, 122, 32, 61, 32, 37, 100, 10};
.global .align 1 .b8 $str$9[53] = {98, 108, 111, 99, 107, 68, 105, 109, 46, 120, 32, 61, 32, 37, 100, 44, 32, 32, 98, 108, 111, 99, 107, 68, 105, 109, 46, 121, 32, 61, 32, 37, 100, 32, 44, 32, 98, 108, 111, 99, 107, 68, 105, 109, 46, 122, 32, 61, 32, 37, 100, 10};
.global .align 1 .b8 $str$10[50] = {111, 102, 102, 115, 101, 116, 88, 32, 61, 32, 37, 100, 44, 32, 32, 32, 32, 32, 111, 102, 102, 115, 101, 116, 89, 32, 61, 32, 37, 100, 44, 32, 32, 32, 32, 32, 111, 102, 102, 115, 101, 116, 90, 32, 61, 32, 37, 100, 10};
.global .align 1 .b8 $str$11[10] = {105, 100, 120, 32, 61, 32, 37, 100, 10};
.global .align 1 .b8 $str$12[55] = {10, 45, 45, 45, 45, 45, 45, 45, 45, 45, 45, 45, 105, 110, 105, 116, 86, 101, 99, 116, 111, 114, 73, 110, 71, 112, 117, 75, 101, 114, 110, 101, 108, 32, 40, 101, 110, 100, 41, 45, 45, 45, 45, 45, 45, 45, 45, 45, 45, 45, 45, 45, 45, 10};

.visible .entry _Z7uKernelPdS_ld(
	.param .u64 .ptr .align 1 _Z7uKernelPdS_ld_param_0,
	.param .u64 .ptr .align 1 _Z7uKernelPdS_ld_param_1,
	.param .u64 _Z7uKernelPdS_ld_param_2,
	.param .f64 _Z7uKernelPdS_ld_param_3
)
{
	.reg .pred 	%p<5>;
	.reg .b32 	%r<14>;
	.reg .b64 	%rd<18>;
	.reg .b64 	%fd<8>;

	ld.param.u64 	%rd8, [_Z7uKernelPdS_ld_param_0];
	ld.param.u64 	%rd9, [_Z7uKernelPdS_ld_param_1];
	ld.param.u64 	%rd10, [_Z7uKernelPdS_ld_param_2];
	ld.param.f64 	%fd1, [_Z7uKernelPdS_ld_param_3];
	mov.u32 	%r3, %ntid.x;
	mov.u32 	%r4, %ctaid.x;
	mov.u32 	%r5, %tid.x;
	mad.lo.s32 	%r1, %r3, %r4, %r5;
	mov.u32 	%r6, %ntid.y;
	mov.u32 	%r7, %ctaid.y;
	mov.u32 	%r8, %tid.y;
	mad.lo.s32 	%r9, %r6, %r7, %r8;
	add.s32 	%r10, %r1, -99;
	add.s32 	%r11, %r9, -99;
	min.u32 	%r12, %r10, %r11;
	setp.lt.u32 	%p1, %r12, -98;
	@%p1 bra 	$L__BB0_7;
	mad.lo.s32 	%r13, %r9, 100, %r1;
	cvt.u64.u32 	%rd1, %r13;
	mul.wide.u32 	%rd12, %r13, 8;
	cvta.to.global.u64 	%rd13, %rd8;
	add.s64 	%rd14, %rd12, %rd13;
	add.s64 	%rd2, %rd14, 160000;
	cvta.to.global.u64 	%rd15, %rd9;
	add.s64 	%rd16, %rd12, %rd15;
	add.s64 	%rd3, %rd16, 80000;
	mov.b64 	%rd17, 0;
$L__BB0_2:
	setp.le.s64 	%p2, %rd10, %rd1;
	add.s64 	%rd5, %rd2, %rd17;
	add.s64 	%rd6, %rd3, %rd17;
	@%p2 bra 	$L__BB0_4;
	ld.global.f64 	%fd2, [%rd5+-80000];
	ld.global.f64 	%fd3, [%rd6];
	fma.rn.f64 	%fd4, %fd1, %fd3, %fd2;
	st.global.f64 	[%rd5+-80000], %fd4;
$L__BB0_4:
	setp.le.s64 	%p3, %rd10, %rd1;
	@%p3 bra 	$L__BB0_6;
	ld.global.f64 	%fd5, [%rd5];
	ld.global.f64 	%fd6, [%rd6+80000];
	fma.rn.f64 	%fd7, %fd1, %fd6, %fd5;
	st.global.f64 	[%rd5], %fd7;
$L__BB0_6:
	add.s64 	%rd17, %rd17, 160000;
	setp.ne.s64 	%p4, %rd17, 12640000;
	@%p4 bra 	$L__BB0_2;
$L__BB0_7:
	ret;

}
	// .globl	_Z21sumElFromN1ToN2KernelPdS_ll
.visible .entry _Z21sumElFromN1ToN2KernelPdS_ll(
	.param .u64 .ptr .align 1 _Z21sumElFromN1ToN2KernelPdS_ll_param_0,
	.param .u64 .ptr .align 1 _Z21sumElFromN1ToN2KernelPdS_ll_param_1,
	.param .u64 _Z21sumElFromN1ToN2KernelPdS_ll_param_2,
	.param .u64 _Z21sumElFromN1ToN2KernelPdS_ll_param_3
)
{
	.reg .pred 	%p<12>;
	.reg .b32 	%r<2>;
	.reg .b64 	%rd<49>;
	.reg .b64 	%fd<71>;

	ld.param.u64 	%rd27, [_Z21sumElFromN1ToN2KernelPdS_ll_param_0];
	ld.param.u64 	%rd28, [_Z21sumElFromN1ToN2KernelPdS_ll_param_1];
	ld.param.u64 	%rd44, [_Z21sumElFromN1ToN2KernelPdS_ll_param_2];
	ld.param.u64 	%rd26, [_Z21sumElFromN1ToN2KernelPdS_ll_param_3];
	cvta.to.global.u64 	%rd1, %rd28;
	cvta.to.global.u64 	%rd2, %rd27;
	mov.b64 	%rd29, 0;
	st.global.u64 	[%rd2], %rd29;
	mov.u32 	%r1, %tid.x;
	setp.ne.s32 	%p1, %r1, 0;
	setp.gt.u64 	%p2, %rd44, %rd26;
	or.pred  	%p3, %p1, %p2;
	@%p3 bra 	$L__BB1_13;
	add.s64 	%rd30, %rd26, 1;
	add.s64 	%rd31, %rd44, 1;
	max.u64 	%rd32, %rd30, %rd31;
	sub.s64 	%rd3, %rd32, %rd44;
	and.b64  	%rd4, %rd3, 15;
	sub.s64 	%rd33, %rd44, %rd32;
	setp.gt.u64 	%p4, %rd33, -16;
	mov.f64 	%fd67, 0d0000000000000000;
	@%p4 bra 	$L__BB1_4;
	and.b64  	%rd42, %rd3, -16;
	shl.b64 	%rd34, %rd44, 3;
	add.s64 	%rd35, %rd34, %rd1;
	add.s64 	%rd41, %rd35, 64;
	mov.f64 	%fd67, 0d0000000000000000;
$L__BB1_3:
	.pragma "nounroll";
	ld.global.f64 	%fd12, [%rd41+-64];
	add.f64 	%fd13, %fd12, %fd67;
	st.global.f64 	[%rd2], %fd13;
	ld.global.f64 	%fd14, [%rd41+-56];
	add.f64 	%fd15, %fd14, %fd13;
	st.global.f64 	[%rd2], %fd15;
	ld.global.f64 	%fd16, [%rd41+-48];
	add.f64 	%fd17, %fd16, %fd15;
	st.global.f64 	[%rd2], %fd17;
	ld.global.f64 	%fd18, [%rd41+-40];
	add.f64 	%fd19, %fd18, %fd17;
	st.global.f64 	[%rd2], %fd19;
	ld.global.f64 	%fd20, [%rd41+-32];
	add.f64 	%fd21, %fd20, %fd19;
	st.global.f64 	[%rd2], %fd21;
	ld.global.f64 	%fd22, [%rd41+-24];
	add.f64 	%fd23, %fd22, %fd21;
	st.global.f64 	[%rd2], %fd23;
	ld.global.f64 	%fd24, [%rd41+-16];
	add.f64 	%fd25, %fd24, %fd23;
	st.global.f64 	[%rd2], %fd25;
	ld.global.f64 	%fd26, [%rd41+-8];
	add.f64 	%fd27, %fd26, %fd25;
	st.global.f64 	[%rd2], %fd27;
	ld.global.f64 	%fd28, [%rd41];
	add.f64 	%fd29, %fd28, %fd27;
	st.global.f64 	[%rd2], %fd29;
	ld.global.f64 	%fd30, [%rd41+8];
	add.f64 	%fd31, %fd30, %fd29;
	st.global.f64 	[%rd2], %fd31;
	ld.global.f64 	%fd32, [%rd41+16];
	add.f64 	%fd33, %fd32, %fd31;
	st.global.f64 	[%rd2], %fd33;
	ld.global.f64 	%fd34, [%rd41+24];
	add.f64 	%fd35, %fd34, %fd33;
	st.global.f64 	[%rd2], %fd35;
	ld.global.f64 	%fd36, [%rd41+32];
	add.f64 	%fd37, %fd36, %fd35;
	st.global.f64 	[%rd2], %fd37;
	ld.global.f64 	%fd38, [%rd41+40];
	add.f64 	%fd39, %fd38, %fd37;
	st.global.f64 	[%rd2], %fd39;
	ld.global.f64 	%fd40, [%rd41+48];
	add.f64 	%fd41, %fd40, %fd39;
	st.global.f64 	[%rd2], %fd41;
	ld.global.f64 	%fd42, [%rd41+56];
	add.f64 	%fd67, %fd42, %fd41;
	st.global.f64 	[%rd2], %fd67;
	add.s64 	%rd44, %rd44, 16;
	add.s64 	%rd42, %rd42, -16;
	add.s64 	%rd41, %rd41, 128;
	setp.ne.s64 	%p5, %rd42, 0;
	@%p5 bra 	$L__BB1_3;
$L__BB1_4:
	setp.eq.s64 	%p6, %rd4, 0;
	@%p6 bra 	$L__BB1_13;
	and.b64  	%rd14, %rd3, 7;
	setp.lt.u64 	%p7, %rd4, 8;
	@%p7 bra 	$L__BB1_7;
	shl.b64 	%rd36, %rd44, 3;
	add.s64 	%rd37, %rd1, %rd36;
	ld.global.f64 	%fd43, [%rd37];
	add.f64 	%fd44, %fd43, %fd67;
	st.global.f64 	[%rd2], %fd44;
	ld.global.f64 	%fd45, [%rd37+8];
	add.f64 	%fd46, %fd45, %fd44;
	st.global.f64 	[%rd2], %fd46;
	ld.global.f64 	%fd47, [%rd37+16];
	add.f64 	%fd48, %fd47, %fd46;
	st.global.f64 	[%rd2], %fd48;
	ld.global.f64 	%fd49, [%rd37+24];
	add.f64 	%fd50, %fd49, %fd48;
	st.global.f64 	[%rd2], %fd50;
	ld.global.f64 	%fd51, [%rd37+32];
	add.f64 	%fd52, %fd51, %fd50;
	st.global.f64 	[%rd2], %fd52;
	ld.global.f64 	%fd53, [%rd37+40];
	add.f64 	%fd54, %fd53, %fd52;
	st.global.f64 	[%rd2], %fd54;
	ld.global.f64 	%fd55, [%rd37+48];
	add.f64 	%fd56, %fd55, %fd54;
	st.global.f64 	[%rd2], %fd56;
	ld.global.f64 	%fd57, [%rd37+56];
	add.f64 	%fd67, %fd57, %fd56;
	st.global.f64 	[%rd2], %fd67;
	add.s64 	%rd44, %rd44, 8;
$L__BB1_7:
	setp.eq.s64 	%p8, %rd14, 0;
	@%p8 bra 	$L__BB1_13;
	and.b64  	%rd47, %rd3, 3;
	setp.lt.u64 	%p9, %rd14, 4;
	@%p9 bra 	$L__BB1_10;
	shl.b64 	%rd38, %rd44, 3;
	add.s64 	%rd39, %rd1, %rd38;
	ld.global.f64 	%fd58, [%rd39];
	add.f64 	%fd59, %fd58, %fd67;
	st.global.f64 	[%rd2], %fd59;
	ld.global.f64 	%fd60, [%rd39+8];
	add.f64 	%fd61, %fd60, %fd59;
	st.global.f64 	[%rd2], %fd61;
	ld.global.f64 	%fd62, [%rd39+16];
	add.f64 	%fd63, %fd62, %fd61;
	st.global.f64 	[%rd2], %fd63;
	ld.global.f64 	%fd64, [%rd39+24];
	add.f64 	%fd67, %fd64, %fd63;
	st.global.f64 	[%rd2], %fd67;
	add.s64 	%rd44, %rd44, 4;
$L__BB1_10:
	setp.eq.s64 	%p10, %rd47, 0;
	@%p10 bra 	$L__BB1_13;
	shl.b64 	%rd40, %rd44, 3;
	add.s64 	%rd48, %rd1, %rd40;
$L__BB1_12:
	.pragma "nounroll";
	ld.global.f64 	%fd65, [%rd48];
	add.f64 	%fd67, %fd65, %fd67;
	st.global.f64 	[%rd2], %fd67;
	add.s64 	%rd48, %rd48, 8;
	add.s64 	%rd47, %rd47, -1;
	setp.ne.s64 	%p11, %rd47, 0;
	@%p11 bra 	$L__BB1_12;
$L__BB1_13:
	ret;

}
	// .globl	_Z12reduceKernelPdS_
.visible .entry _Z12reduceKernelPdS_(
	.param .u64 .ptr .align 1 _Z12reduceKernelPdS__param_0,
	.param .u64 .ptr .align 1 _Z12reduceKernelPdS__param_1
)
{
	.reg .pred 	%p<6>;
	.reg .b32 	%r<16>;
	.reg .b64 	%rd<11>;
	.reg .b64 	%fd<21>;
	// demoted variable
	.shared .align 8 .b8 _ZZ12reduceKernelPdS_E4data[2048];
	ld.param.u64 	%rd2, [_Z12reduceKernelPdS__param_0];
	ld.param.u64 	%rd1, [_Z12reduceKernelPdS__param_1];
	cvta.to.global.u64 	%rd3, %rd2;
	mov.u32 	%r1, %tid.x;
	mov.u32 	%r2, %ctaid.x;
	mov.u32 	%r15, %ntid.x;
	mul.lo.s32 	%r7, %r2, %r15;
	shl.b32 	%r8, %r7, 1;
	add.s32 	%r9, %r8, %r1;
	mul.wide.s32 	%rd4, %r9, 8;
	add.s64 	%rd5, %rd3, %rd4;
	ld.global.f64 	%fd1, [%rd5];
	add.s32 	%r10, %r9, %r15;
	mul.wide.u32 	%rd6, %r10, 8;
	add.s64 	%rd7, %rd3, %rd6;
	ld.global.f64 	%fd2, [%rd7];
	add.f64 	%fd3, %fd1, %fd2;
	shl.b32 	%r11, %r1, 3;
	mov.u32 	%r12, _ZZ12reduceKernelPdS_E4data;
	add.s32 	%r4, %r12, %r11;
	st.shared.f64 	[%r4], %fd3;
	bar.sync 	0;
	setp.lt.u32 	%p1, %r15, 66;
	@%p1 bra 	$L__BB2_4;
$L__BB2_1:
	shr.u32 	%r6, %r15, 1;
	setp.ge.u32 	%p2, %r1, %r6;
	@%p2 bra 	$L__BB2_3;
	shl.b32 	%r13, %r6, 3;
	add.s32 	%r14, %r4, %r13;
	ld.shared.f64 	%fd4, [%r14];
	ld.shared.f64 	%fd5, [%r4];
	add.f64 	%fd6, %fd4, %fd5;
	st.shared.f64 	[%r4], %fd6;
$L__BB2_3:
	bar.sync 	0;
	setp.gt.u32 	%p3, %r15, 131;
	mov.u32 	%r15, %r6;
	@%p3 bra 	$L__BB2_1;
$L__BB2_4:
	setp.gt.u32 	%p4, %r1, 31;
	@%p4 bra 	$L__BB2_7;
	ld.shared.f64 	%fd7, [%r4+256];
	ld.shared.f64 	%fd8, [%r4];
	add.f64 	%fd9, %fd7, %fd8;
	ld.shared.f64 	%fd10, [%r4+128];
	add.f64 	%fd11, %fd9, %fd10;
	ld.shared.f64 	%fd12, [%r4+64];
	add.f64 	%fd13, %fd11, %fd12;
	ld.shared.f64 	%fd14, [%r4+32];
	add.f64 	%fd15, %fd13, %fd14;
	ld.shared.f64 	%fd16, [%r4+16];
	add.f64 	%fd17, %fd15, %fd16;
	ld.shared.f64 	%fd18, [%r4+8];
	add.f64 	%fd19, %fd17, %fd18;
	st.shared.f64 	[%r4], %fd19;
	setp.ne.s32 	%p5, %r1, 0;
	@%p5 bra 	$L__BB2_7;
	ld.shared.f64 	%fd20, [_ZZ12reduceKernelPdS_E4data];
	cvta.to.global.u64 	%rd8, %rd1;
	mul.wide.u32 	%rd9, %r2, 8;
	add.s64 	%rd10, %rd8, %rd9;
	st.global.f64 	[%rd10], %fd20;
$L__BB2_7:
	ret;

}
	// .globl	_Z21initVectorInGpuKernelPij
.visible .entry _Z21initVectorInGpuKernelPij(
	.param .u64 .ptr .align 1 _Z21initVectorInGpuKernelPij_param_0,
	.param .u32 _Z21initVectorInGpuKernelPij_param_1
)
{
	.local .align 8 .b8 	__local_depot3[24];
	.reg .b64 	%SP;
	.reg .b64 	%SPL;
	.reg .pred 	%p<7>;
	.reg .b32 	%r<51>;
	.reg .b64 	%rd<34>;

	mov.u64 	%SPL, __local_depot3;
	cvta.local.u64 	%SP, %SPL;
	ld.param.u64 	%rd11, [_Z21initVectorInGpuKernelPij_param_0];
	ld.param.u32 	%r10, [_Z21initVectorInGpuKernelPij_param_1];
	mov.u32 	%r1, %ntid.x;
	mov.u32 	%r2, %ctaid.x;
	mov.u32 	%r3, %tid.x;
	mad.lo.s32 	%r11, %r1, %r2, %r3;
	cvt.u64.u32 	%rd1, %r11;
	mov.u32 	%r4, %ntid.y;
	mov.u32 	%r5, %ctaid.y;
	mov.u32 	%r6, %tid.y;
	mad.lo.s32 	%r12, %r4, %r5, %r6;
	cvt.u64.u32 	%rd2, %r12;
	mov.u32 	%r7, %ntid.z;
	mov.u32 	%r8, %ctaid.z;
	mov.u32 	%r9, %tid.z;
	mad.lo.s32 	%r14, %r7, %r8, %r9;
	cvt.u64.u32 	%rd3, %r14;
	max.u32 	%r15, %r11, %r12;
	setp.gt.u32 	%p1, %r15, 99;
	setp.gt.u32 	%p2, %r14, 159;
	or.pred  	%p3, %p2, %p1;
	@%p3 bra 	$L__BB3_7;
	mad.lo.s64 	%rd12, %rd2, 100, %rd1;
	mad.lo.s64 	%rd4, %rd3, 10000, %rd12;
	or.b32  	%r16, %r3, %r6;
	or.b32  	%r17, %r16, %r9;
	or.b32  	%r18, %r17, %r2;
	or.b32  	%r19, %r18, %r5;
	or.b32  	%r20, %r19, %r8;
	setp.ne.s32 	%p4, %r20, 0;
	@%p4 bra 	$L__BB3_3;
	add.u64 	%rd13, %SP, 0;
	add.u64 	%rd14, %SPL, 0;
	mov.u64 	%rd15, $str$6;
	cvta.global.u64 	%rd16, %rd15;
	{ // callseq 0, 0
	.param .b64 param0;
	st.param.b64 	[param0], %rd16;
	.param .b64 param1;
	st.param.b64 	[param1], 0;
	.param .b32 retval0;
	call.uni (retval0), 
	vprintf, 
	(
	param0, 
	param1
	);
	ld.param.b32 	%r21, [retval0];
	} // callseq 0
	st.local.v2.u32 	[%rd14], {%r3, %r6};
	st.local.u32 	[%rd14+8], %r9;
	mov.u64 	%rd17, $str$7;
	cvta.global.u64 	%rd18, %rd17;
	{ // callseq 1, 0
	.param .b64 param0;
	st.param.b64 	[param0], %rd18;
	.param .b64 param1;
	st.param.b64 	[param1], %rd13;
	.param .b32 retval0;
	call.uni (retval0), 
	vprintf, 
	(
	param0, 
	param1
	);
	ld.param.b32 	%r23, [retval0];
	} // callseq 1
	st.local.v2.u32 	[%rd14], {%r2, %r5};
	st.local.u32 	[%rd14+8], %r5;
	mov.u64 	%rd19, $str$8;
	cvta.global.u64 	%rd20, %rd19;
	{ // callseq 2, 0
	.param .b64 param0;
	st.param.b64 	[param0], %rd20;
	.param .b64 param1;
	st.param.b64 	[param1], %rd13;
	.param .b32 retval0;
	call.uni (retval0), 
	vprintf, 
	(
	param0, 
	param1
	);
	ld.param.b32 	%r25, [retval0];
	} // callseq 2
	st.local.v2.u32 	[%rd14], {%r1, %r4};
	st.local.u32 	[%rd14+8], %r7;
	mov.u64 	%rd21, $str$9;
	cvta.global.u64 	%rd22, %rd21;
	{ // callseq 3, 0
	.param .b64 param0;
	st.param.b64 	[param0], %rd22;
	.param .b64 param1;
	st.param.b64 	[param1], %rd13;
	.param .b32 retval0;
	call.uni (retval0), 
	vprintf, 
	(
	param0, 
	param1
	);
	ld.param.b32 	%r27, [retval0];
	} // callseq 3
	st.local.u64 	[%rd14], %rd1;
	st.local.u64 	[%rd14+8], %rd2;
	st.local.u64 	[%rd14+16], %rd3;
	mov.u64 	%rd23, $str$10;
	cvta.global.u64 	%rd24, %rd23;
	{ // callseq 4, 0
	.param .b64 param0;
	st.param.b64 	[param0], %rd24;
	.param .b64 param1;
	st.param.b64 	[param1], %rd13;
	.param .b32 retval0;
	call.uni (retval0), 
	vprintf, 
	(
	param0, 
	param1
	);
	ld.param.b32 	%r29, [retval0];
	} // callseq 4
	st.local.u64 	[%rd14], %rd4;
	mov.u64 	%rd25, $str$11;
	cvta.global.u64 	%rd26, %rd25;
	{ // callseq 5, 0
	.param .b64 param0;
	st.param.b64 	[param0], %rd26;
	.param .b64 param1;
	st.param.b64 	[param1], %rd13;
	.param .b32 retval0;
	call.uni (retval0), 
	vprintf, 
	(
	param0, 
	param1
	);
	ld.param.b32 	%r31, [retval0];
	} // callseq 5
	mov.u64 	%rd27, $str$12;
	cvta.global.u64 	%rd28, %rd27;
	{ // callseq 6, 0
	.param .b64 param0;
	st.param.b64 	[param0], %rd28;
	.param .b64 param1;
	st.param.b64 	[param1], 0;
	.param .b32 retval0;
	call.uni (retval0), 
	vprintf, 
	(
	param0, 
	param1
	);
	ld.param.b32 	%r33, [retval0];
	} // callseq 6
$L__BB3_3:
	cvt.u64.u32 	%rd5, %r10;
	cvta.to.global.u64 	%rd6, %rd11;
	mov.b64 	%rd32, 0;
	mov.u64 	%rd33, %rd4;
$L__BB3_4:
	setp.ge.u64 	%p5, %rd4, %rd5;
	@%p5 bra 	$L__BB3_6;
	cvt.u32.u64 	%r35, %rd33;
	shl.b64 	%rd30, %rd33, 2;
	add.s64 	%rd31, %rd6, %rd30;
	st.global.u32 	[%rd31], %r35;
	add.s32 	%r36, %r35, 10000;
	st.global.u32 	[%rd31+40000], %r36;
	add.s32 	%r37, %r35, 20000;
	st.global.u32 	[%rd31+80000], %r37;
	add.s32 	%r38, %r35, 30000;
	st.global.u32 	[%rd31+120000], %r38;
	add.s32 	%r39, %r35, 40000;
	st.global.u32 	[%rd31+160000], %r39;
	add.s32 	%r40, %r35, 50000;
	st.global.u32 	[%rd31+200000], %r40;
	add.s32 	%r41, %r35, 60000;
	st.global.u32 	[%rd31+240000], %r41;
	add.s32 	%r42, %r35, 70000;
	st.global.u32 	[%rd31+280000], %r42;
	add.s32 	%r43, %r35, 80000;
	st.global.u32 	[%rd31+320000], %r43;
	add.s32 	%r44, %r35, 90000;
	st.global.u32 	[%rd31+360000], %r44;
	add.s32 	%r45, %r35, 100000;
	st.global.u32 	[%rd31+400000], %r45;
	add.s32 	%r46, %r35, 110000;
	st.global.u32 	[%rd31+440000], %r46;
	add.s32 	%r47, %r35, 120000;
	st.global.u32 	[%rd31+480000], %r47;
	add.s32 	%r48, %r35, 130000;
	st.global.u32 	[%rd31+520000], %r48;
	add.s32 	%r49, %r35, 140000;
	st.global.u32 	[%rd31+560000], %r49;
	add.s32 	%r50, %r35, 150000;
	st.global.u32 	[%rd31+600000], %r50;
$L__BB3_6:
	add.s64 	%rd33, %rd33, 160000;
	add.s64 	%rd32, %rd32, 16;
	setp.ne.s64 	%p6, %rd32, 160;
	@%p6 bra 	$L__BB3_4;
$L__BB3_7:
	ret;

}
	// .globl	_Z14nevyazkaKernelPdS_S_S_S_S_S_S_S_S_j
.visible .entry _Z14nevyazkaKernelPdS_S_S_S_S_S_S_S_S_j(
	.param .u64 .ptr .align 1 _Z14nevyazkaKernelPdS_S_S_S_S_S_S_S_S_j_param_0,
	.param .u64 .ptr .align 1 _Z14nevyazkaKernelPdS_S_S_S_S_S_S_S_S_j_param_1,
	.param .u64 .ptr .align 1 _Z14nevyazkaKernelPdS_S_S_S_S_S_S_S_S_j_param_2,
	.param .u64 .ptr .align 1 _Z14nevyazkaKernelPdS_S_S_S_S_S_S_S_S_j_param_3,
	.param .u64 .ptr .align 1 _Z14nevyazkaKernelPdS_S_S_S_S_S_S_S_S_j_param_4,
	.param .u64 .ptr .align 1 _Z14nevyazkaKernelPdS_S_S_S_S_S_S_S_S_j_param_5,
	.param .u64 .ptr .align 1 _Z14nevyazkaKernelPdS_S_S_S_S_S_S_S_S_j_param_6,
	.param .u64 .ptr .align 1 _Z14nevyazkaKernelPdS_S_S_S_S_S_S_S_S_j_param_7,
	.param .u64 .ptr .align 1 _Z14nevyazkaKernelPdS_S_S_S_S_S_S_S_S_j_param_8,
	.param .u64 .ptr .align 1 _Z14nevyazkaKernelPdS_S_S_S_S_S_S_S_S_j_param_9,
	.param .u32 _Z14nevyazkaKernelPdS_S_S_S_S_S_S_S_S_j_param_10
)
{
	.reg .pred 	%p<5>;
	.reg .b32 	%r<15>;
	.reg .b64 	%rd<53>;
	.reg .b64 	%fd<49>;

	ld.param.u64 	%rd22, [_Z14nevyazkaKernelPdS_S_S_S_S_S_S_S_S_j_param_0];
	ld.param.u64 	%rd23, [_Z14nevyazkaKernelPdS_S_S_S_S_S_S_S_S_j_param_1];
	ld.param.u64 	%rd24, [_Z14nevyazkaKernelPdS_S_S_S_S_S_S_S_S_j_param_2];
	ld.param.u64 	%rd25, [_Z14nevyazkaKernelPdS_S_S_S_S_S_S_S_S_j_param_3];
	ld.param.u64 	%rd26, [_Z14nevyazkaKernelPdS_S_S_S_S_S_S_S_S_j_param_4];
	ld.param.u64 	%rd27, [_Z14nevyazkaKernelPdS_S_S_S_S_S_S_S_S_j_param_5];
	ld.param.u64 	%rd28, [_Z14nevyazkaKernelPdS_S_S_S_S_S_S_S_S_j_param_6];
	ld.param.u64 	%rd29, [_Z14nevyazkaKernelPdS_S_S_S_S_S_S_S_S_j_param_7];
	ld.param.u64 	%rd30, [_Z14nevyazkaKernelPdS_S_S_S_S_S_S_S_S_j_param_8];
	ld.param.u64 	%rd31, [_Z14nevyazkaKernelPdS_S_S_S_S_S_S_S_S_j_param_9];
	ld.param.u32 	%r4, [_Z14nevyazkaKernelPdS_S_S_S_S_S_S_S_S_j_param_10];
	mov.u32 	%r5, %ntid.x;
	mov.u32 	%r6, %ctaid.x;
	mov.u32 	%r7, %tid.x;
	mad.lo.s32 	%r1, %r5, %r6, %r7;
	mov.u32 	%r8, %ntid.y;
	mov.u32 	%r9, %ctaid.y;
	mov.u32 	%r10, %tid.y;
	mad.lo.s32 	%r11, %r8, %r9, %r10;
	add.s32 	%r12, %r1, -99;
	add.s32 	%r13, %r11, -99;
	min.u32 	%r14, %r12, %r13;
	setp.lt.u32 	%p1, %r14, -98;
	@%p1 bra 	$L__BB4_7;
	mad.lo.s32 	%r3, %r11, 100, %r1;
	cvta.to.global.u64 	%rd33, %rd30;
	add.s64 	%rd1, %rd33, 160000;
	mul.wide.u32 	%rd51, %r3, 8;
	cvta.to.global.u64 	%rd34, %rd22;
	add.s64 	%rd3, %rd34, 80000;
	cvta.to.global.u64 	%rd35, %rd23;
	add.s64 	%rd4, %rd35, 160000;
	cvta.to.global.u64 	%rd36, %rd29;
	add.s64 	%rd5, %rd36, 80000;
	cvta.to.global.u64 	%rd37, %rd31;
	add.s64 	%rd6, %rd37, 240000;
	cvta.to.global.u64 	%rd38, %rd28;
	add.s64 	%rd7, %rd38, 80000;
	cvta.to.global.u64 	%rd39, %rd24;
	add.s64 	%rd8, %rd39, 160000;
	cvta.to.global.u64 	%rd40, %rd27;
	add.s64 	%rd9, %rd40, 80000;
	cvta.to.global.u64 	%rd41, %rd25;
	add.s64 	%rd10, %rd41, 160000;
	cvta.to.global.u64 	%rd42, %rd26;
	add.s64 	%rd11, %rd42, 80000;
	mov.b64 	%rd52, 158;
$L__BB4_2:
	setp.ge.u32 	%p2, %r3, %r4;
	add.s64 	%rd14, %rd10, %rd51;
	add.s64 	%rd15, %rd11, %rd51;
	add.s64 	%rd16, %rd9, %rd51;
	add.s64 	%rd17, %rd7, %rd51;
	add.s64 	%rd18, %rd5, %rd51;
	add.s64 	%rd19, %rd3, %rd51;
	@%p2 bra 	$L__BB4_4;
	add.s64 	%rd43, %rd1, %rd51;
	ld.global.f64 	%fd1, [%rd43+-80000];
	add.s64 	%rd44, %rd4, %rd51;
	ld.global.f64 	%fd2, [%rd44+-80000];
	add.s64 	%rd45, %rd6, %rd51;
	ld.global.f64 	%fd3, [%rd45+-160000];
	mul.f64 	%fd4, %fd2, %fd3;
	sub.f64 	%fd5, %fd1, %fd4;
	add.s64 	%rd46, %rd8, %rd51;
	ld.global.f64 	%fd6, [%rd46+-80000];
	ld.global.f64 	%fd7, [%rd45+-159992];
	ld.global.f64 	%fd8, [%rd14+-80000];
	ld.global.f64 	%fd9, [%rd45+-160008];
	mul.f64 	%fd10, %fd8, %fd9;
	fma.rn.f64 	%fd11, %fd6, %fd7, %fd10;
	ld.global.f64 	%fd12, [%rd15];
	ld.global.f64 	%fd13, [%rd45+-159200];
	fma.rn.f64 	%fd14, %fd12, %fd13, %fd11;
	ld.global.f64 	%fd15, [%rd16];
	ld.global.f64 	%fd16, [%rd45+-160800];
	fma.rn.f64 	%fd17, %fd15, %fd16, %fd14;
	ld.global.f64 	%fd18, [%rd17];
	ld.global.f64 	%fd19, [%rd45+-80000];
	fma.rn.f64 	%fd20, %fd18, %fd19, %fd17;
	ld.global.f64 	%fd21, [%rd18];
	ld.global.f64 	%fd22, [%rd45+-240000];
	fma.rn.f64 	%fd23, %fd21, %fd22, %fd20;
	add.f64 	%fd24, %fd5, %fd23;
	st.global.f64 	[%rd19], %fd24;
$L__BB4_4:
	setp.ge.u32 	%p3, %r3, %r4;
	@%p3 bra 	$L__BB4_6;
	add.s64 	%rd47, %rd1, %rd51;
	ld.global.f64 	%fd25, [%rd47];
	add.s64 	%rd48, %rd4, %rd51;
	ld.global.f64 	%fd26, [%rd48];
	add.s64 	%rd49, %rd6, %rd51;
	ld.global.f64 	%fd27, [%rd49+-80000];
	mul.f64 	%fd28, %fd26, %fd27;
	sub.f64 	%fd29, %fd25, %fd28;
	add.s64 	%rd50, %rd8, %rd51;
	ld.global.f64 	%fd30, [%rd50];
	ld.global.f64 	%fd31, [%rd49+-79992];
	ld.global.f64 	%fd32, [%rd14];
	ld.global.f64 	%fd33, [%rd49+-80008];
	mul.f64 	%fd34, %fd32, %fd33;
	fma.rn.f64 	%fd35, %fd30, %fd31, %fd34;
	ld.global.f64 	%fd36, [%rd15+80000];
	ld.global.f64 	%fd37, [%rd49+-79200];
	fma.rn.f64 	%fd38, %fd36, %fd37, %fd35;
	ld.global.f64 	%fd39, [%rd16+80000];
	ld.global.f64 	%fd40, [%rd49+-80800];
	fma.rn.f64 	%fd41, %fd39, %fd40, %fd38;
	ld.global.f64 	%fd42, [%rd17+80000];
	ld.global.f64 	%fd43, [%rd49];
	fma.rn.f64 	%fd44, %fd42, %fd43, %fd41;
	ld.global.f64 	%fd45, [%rd18+80000];
	ld.global.f64 	%fd46, [%rd49+-160000];
	fma.rn.f64 	%fd47, %fd45, %fd46, %fd44;
	add.f64 	%fd48, %fd29, %fd47;
	st.global.f64 	[%rd19+80000], %fd48;
$L__BB4_6:
	add.s64 	%rd52, %rd52, -2;
	add.s64 	%rd51, %rd51, 160000;
	setp.ne.s64 	%p4, %rd52, 0;
	@%p4 bra 	$L__BB4_2;
$L__BB4_7:
	ret;

}
	// .globl	_Z24nevyazkaGreaterEpsKernelPiPdjd
.visible .entry _Z24nevyazkaGreaterEpsKernelPiPdjd(
	.param .u64 .ptr .align 1 _Z24nevyazkaGreaterEpsKernelPiPdjd_param_0,
	.param .u64 .ptr .align 1 _Z24nevyazkaGreaterEpsKernelPiPdjd_param_1,
	.param .u32 _Z24nevyazkaGreaterEpsKernelPiPdjd_param_2,
	.param .f64 _Z24nevyazkaGreaterEpsKernelPiPdjd_param_3
)
{
	.reg .pred 	%p<10>;
	.reg .b32 	%r<16>;
	.reg .b64 	%rd<13>;
	.reg .b64 	%fd<4>;

	ld.param.u64 	%rd8, [_Z24nevyazkaGreaterEpsKernelPiPdjd_param_0];
	ld.param.u64 	%rd7, [_Z24nevyazkaGreaterEpsKernelPiPdjd_param_1];
	ld.param.f64 	%fd1, [_Z24nevyazkaGreaterEpsKernelPiPdjd_param_3];
	cvta.to.global.u64 	%rd1, %rd8;
	ld.global.u32 	%r1, [%rd1];
	setp.gt.s32 	%p1, %r1, 0;
	@%p1 bra 	$L__BB5_7;
	mov.u32 	%r4, %ntid.x;
	mov.u32 	%r5, %ctaid.x;
	mov.u32 	%r6, %tid.x;
	mad.lo.s32 	%r2, %r4, %r5, %r6;
	mov.u32 	%r7, %ntid.y;
	mov.u32 	%r8, %ctaid.y;
	mov.u32 	%r9, %tid.y;
	mad.lo.s32 	%r10, %r7, %r8, %r9;
	add.s32 	%r11, %r2, -99;
	add.s32 	%r12, %r10, -99;
	min.u32 	%r13, %r11, %r12;
	setp.lt.u32 	%p2, %r13, -98;
	@%p2 bra 	$L__BB5_7;
	mad.lo.s32 	%r14, %r10, 100, %r2;
	cvt.u64.u32 	%rd2, %r14;
	cvta.to.global.u64 	%rd3, %rd7;
	mov.b64 	%rd12, 1;
$L__BB5_3:
	mad.lo.s64 	%rd10, %rd12, 10000, %rd2;
	shl.b64 	%rd11, %rd10, 3;
	add.s64 	%rd5, %rd3, %rd11;
	ld.global.f64 	%fd2, [%rd5];
	setp.leu.f64 	%p3, %fd2, %fd1;
	setp.ne.s32 	%p4, %r1, 0;
	or.pred  	%p5, %p3, %p4;
	@%p5 bra 	$L__BB5_5;
$L__BB5_4:
	atom.global.exch.b32 	%r15, [%rd1], 1;
	bra.uni 	$L__BB5_7;
$L__BB5_5:
	setp.eq.s32 	%p6, %r1, 0;
	ld.global.f64 	%fd3, [%rd5+80000];
	setp.gt.f64 	%p7, %fd3, %fd1;
	and.pred  	%p8, %p7, %p6;
	@%p8 bra 	$L__BB5_4;
	add.s64 	%rd12, %rd12, 2;
	setp.ne.s64 	%p9, %rd12, 159;
	@%p9 bra 	$L__BB5_3;
$L__BB5_7:
	ret;

}
	// .globl	_Z10ptmKernel1PdS_S_S_S_jid
.visible .entry _Z10ptmKernel1PdS_S_S_S_jid(
	.param .u64 .ptr .align 1 _Z10ptmKernel1PdS_S_S_S_jid_param_0,
	.param .u64 .ptr .align 1 _Z10ptmKernel1PdS_S_S_S_jid_param_1,
	.param .u64 .ptr .align 1 _Z10ptmKernel1PdS_S_S_S_jid_param_2,
	.param .u64 .ptr .align 1 _Z10ptmKernel1PdS_S_S_S_jid_param_3,
	.param .u64 .ptr .align 1 _Z10ptmKernel1PdS_S_S_S_jid_param_4,
	.param .u32 _Z10ptmKernel1PdS_S_S_S_jid_param_5,
	.param .u32 _Z10ptmKernel1PdS_S_S_S_jid_param_6,
	.param .f64 _Z10ptmKernel1PdS_S_S_S_jid_param_7
)
{
	.reg .pred 	%p<11>;
	.reg .b32 	%r<18>;
	.reg .b64 	%rd<54>;
	.reg .b64 	%fd<34>;

	mov.u32 	%r5, %ntid.x;
	mov.u32 	%r6, %ctaid.x;
	mov.u32 	%r7, %tid.x;
	mad.lo.s32 	%r1, %r5, %r6, %r7;
	mov.u32 	%r8, %ntid.y;
	mov.u32 	%r9, %ctaid.y;
	mov.u32 	%r10, %tid.y;
	mad.lo.s32 	%r11, %r8, %r9, %r10;
	add.s32 	%r12, %r1, -99;
	add.s32 	%r13, %r11, -99;
	min.u32 	%r14, %r12, %r13;
	setp.lt.u32 	%p1, %r14, -98;
	@%p1 bra 	$L__BB6_9;
	ld.param.u32 	%r17, [_Z10ptmKernel1PdS_S_S_S_jid_param_6];
	ld.param.u64 	%rd51, [_Z10ptmKernel1PdS_S_S_S_jid_param_4];
	ld.param.u64 	%rd50, [_Z10ptmKernel1PdS_S_S_S_jid_param_3];
	ld.param.u64 	%rd49, [_Z10ptmKernel1PdS_S_S_S_jid_param_2];
	ld.param.u64 	%rd48, [_Z10ptmKernel1PdS_S_S_S_jid_param_1];
	ld.param.u64 	%rd47, [_Z10ptmKernel1PdS_S_S_S_jid_param_0];
	cvt.u64.u32 	%rd19, %r11;
	cvt.u64.u32 	%rd20, %r1;
	mul.wide.u32 	%rd21, %r11, 100;
	add.s64 	%rd1, %rd21, %rd20;
	cvt.s64.s32 	%rd22, %r17;
	sub.s64 	%rd23, %rd22, %rd19;
	sub.s64 	%rd2, %rd23, %rd20;
	mul.wide.u32 	%rd24, %r1, 8;
	add.s64 	%rd25, %rd24, 160000;
	cvta.to.global.u64 	%rd26, %rd47;
	add.s64 	%rd3, %rd26, %rd25;
	mul.wide.u32 	%rd52, %r11, 800;
	cvta.to.global.u64 	%rd27, %rd51;
	add.s64 	%rd5, %rd27, %rd25;
	cvta.to.global.u64 	%rd28, %rd50;
	add.s64 	%rd6, %rd28, %rd25;
	cvta.to.global.u64 	%rd29, %rd49;
	add.s64 	%rd7, %rd29, %rd25;
	cvta.to.global.u64 	%rd30, %rd48;
	add.s64 	%rd8, %rd30, %rd25;
	mov.b64 	%rd53, -2;
$L__BB6_2:
	ld.param.u32 	%r15, [_Z10ptmKernel1PdS_S_S_S_jid_param_5];
	cvt.u64.u32 	%rd31, %r15;
	setp.ge.u64 	%p2, %rd1, %rd31;
	add.s64 	%rd33, %rd2, %rd53;
	setp.ne.s64 	%p3, %rd33, -1;
	or.pred  	%p4, %p2, %p3;
	@%p4 bra 	$L__BB6_5;
	add.s64 	%rd34, %rd8, %rd52;
	ld.global.f64 	%fd1, [%rd34+-80000];
	setp.leu.f64 	%p5, %fd1, 0d0000000000000000;
	@%p5 bra 	$L__BB6_5;
	ld.param.f64 	%fd32, [_Z10ptmKernel1PdS_S_S_S_jid_param_7];
	add.s64 	%rd35, %rd7, %rd52;
	ld.global.f64 	%fd4, [%rd35+-80000];
	add.s64 	%rd36, %rd3, %rd52;
	ld.global.f64 	%fd5, [%rd36+-80008];
	add.s64 	%rd37, %rd6, %rd52;
	ld.global.f64 	%fd6, [%rd37+-80000];
	ld.global.f64 	%fd7, [%rd36+-80800];
	mul.f64 	%fd8, %fd6, %fd7;
	fma.rn.f64 	%fd9, %fd4, %fd5, %fd8;
	add.s64 	%rd38, %rd5, %rd52;
	ld.global.f64 	%fd10, [%rd38+-80000];
	ld.global.f64 	%fd11, [%rd36+-160000];
	fma.rn.f64 	%fd12, %fd10, %fd11, %fd9;
	ld.global.f64 	%fd13, [%rd36+-80000];
	fma.rn.f64 	%fd14, %fd32, %fd12, %fd13;
	fma.rn.f64 	%fd15, %fd32, 0d3FE0000000000000, 0d3FF0000000000000;
	mul.f64 	%fd16, %fd15, %fd1;
	div.rn.f64 	%fd17, %fd14, %fd16;
	st.global.f64 	[%rd36+-80000], %fd17;
$L__BB6_5:
	ld.param.u32 	%r16, [_Z10ptmKernel1PdS_S_S_S_jid_param_5];
	cvt.u64.u32 	%rd39, %r16;
	setp.ge.u64 	%p6, %rd1, %rd39;
	setp.ne.s64 	%p7, %rd33, 0;
	or.pred  	%p8, %p6, %p7;
	@%p8 bra 	$L__BB6_8;
	add.s64 	%rd42, %rd8, %rd52;
	ld.global.f64 	%fd2, [%rd42];
	setp.leu.f64 	%p9, %fd2, 0d0000000000000000;
	@%p9 bra 	$L__BB6_8;
	ld.param.f64 	%fd33, [_Z10ptmKernel1PdS_S_S_S_jid_param_7];
	add.s64 	%rd43, %rd7, %rd52;
	ld.global.f64 	%fd18, [%rd43];
	add.s64 	%rd44, %rd3, %rd52;
	ld.global.f64 	%fd19, [%rd44+-8];
	add.s64 	%rd45, %rd6, %rd52;
	ld.global.f64 	%fd20, [%rd45];
	ld.global.f64 	%fd21, [%rd44+-800];
	mul.f64 	%fd22, %fd20, %fd21;
	fma.rn.f64 	%fd23, %fd18, %fd19, %fd22;
	add.s64 	%rd46, %rd5, %rd52;
	ld.global.f64 	%fd24, [%rd46];
	ld.global.f64 	%fd25, [%rd44+-80000];
	fma.rn.f64 	%fd26, %fd24, %fd25, %fd23;
	ld.global.f64 	%fd27, [%rd44];
	fma.rn.f64 	%fd28, %fd33, %fd26, %fd27;
	fma.rn.f64 	%fd29, %fd33, 0d3FE0000000000000, 0d3FF0000000000000;
	mul.f64 	%fd30, %fd29, %fd2;
	div.rn.f64 	%fd31, %fd28, %fd30;
	st.global.f64 	[%rd44], %fd31;
$L__BB6_8:
	add.s64 	%rd53, %rd53, -2;
	add.s64 	%rd52, %rd52, 160000;
	setp.ne.s64 	%p10, %rd53, -160;
	@%p10 bra 	$L__BB6_2;
$L__BB6_9:
	ret;

}
	// .globl	_Z10ptmKernel2PdS_S_S_S_jid
.visible .entry _Z10ptmKernel2PdS_S_S_S_jid(
	.param .u64 .ptr .align 1 _Z10ptmKernel2PdS_S_S_S_jid_param_0,
	.param .u64 .ptr .align 1 _Z10ptmKernel2PdS_S_S_S_jid_param_1,
	.param .u64 .ptr .align 1 _Z10ptmKernel2PdS_S_S_S_jid_param_2,
	.param .u64 .ptr .align 1 _Z10ptmKernel2PdS_S_S_S_jid_param_3,
	.param .u64 .ptr .align 1 _Z10ptmKernel2PdS_S_S_S_jid_param_4,
	.param .u32 _Z10ptmKernel2PdS_S_S_S_jid_param_5,
	.param .u32 _Z10ptmKernel2PdS_S_S_S_jid_param_6,
	.param .f64 _Z10ptmKernel2PdS_S_S_S_jid_param_7
)
{
	.reg .pred 	%p<11>;
	.reg .b32 	%r<18>;
	.reg .b64 	%rd<54>;
	.reg .b64 	%fd<36>;

	mov.u32 	%r5, %ntid.x;
	mov.u32 	%r6, %ctaid.x;
	mov.u32 	%r7, %tid.x;
	mad.lo.s32 	%r1, %r5, %r6, %r7;
	mov.u32 	%r8, %ntid.y;
	mov.u32 	%r9, %ctaid.y;
	mov.u32 	%r10, %tid.y;
	mad.lo.s32 	%r11, %r8, %r9, %r10;
	add.s32 	%r12, %r1, -99;
	add.s32 	%r13, %r11, -99;
	min.u32 	%r14, %r12, %r13;
	setp.lt.u32 	%p1, %r14, -98;
	@%p1 bra 	$L__BB7_9;
	ld.param.u32 	%r17, [_Z10ptmKernel2PdS_S_S_S_jid_param_6];
	ld.param.u64 	%rd51, [_Z10ptmKernel2PdS_S_S_S_jid_param_4];
	ld.param.u64 	%rd50, [_Z10ptmKernel2PdS_S_S_S_jid_param_3];
	ld.param.u64 	%rd49, [_Z10ptmKernel2PdS_S_S_S_jid_param_2];
	ld.param.u64 	%rd48, [_Z10ptmKernel2PdS_S_S_S_jid_param_1];
	ld.param.u64 	%rd47, [_Z10ptmKernel2PdS_S_S_S_jid_param_0];
	cvt.u64.u32 	%rd19, %r11;
	cvt.u64.u32 	%rd20, %r1;
	mul.wide.u32 	%rd21, %r11, 100;
	add.s64 	%rd1, %rd21, %rd20;
	cvt.s64.s32 	%rd22, %r17;
	sub.s64 	%rd23, %rd22, %rd19;
	sub.s64 	%rd2, %rd23, %rd20;
	mul.wide.u32 	%rd24, %r1, 8;
	add.s64 	%rd25, %rd24, 12560000;
	cvta.to.global.u64 	%rd26, %rd47;
	add.s64 	%rd3, %rd26, %rd25;
	mul.wide.u32 	%rd52, %r11, 800;
	cvta.to.global.u64 	%rd27, %rd51;
	add.s64 	%rd5, %rd27, %rd25;
	cvta.to.global.u64 	%rd28, %rd50;
	add.s64 	%rd6, %rd28, %rd25;
	cvta.to.global.u64 	%rd29, %rd49;
	add.s64 	%rd7, %rd29, %rd25;
	cvta.to.global.u64 	%rd30, %rd48;
	add.s64 	%rd8, %rd30, %rd25;
	mov.b64 	%rd53, -158;
$L__BB7_2:
	ld.param.u32 	%r15, [_Z10ptmKernel2PdS_S_S_S_jid_param_5];
	cvt.u64.u32 	%rd31, %r15;
	setp.ge.u64 	%p2, %rd1, %rd31;
	add.s64 	%rd33, %rd2, %rd53;
	setp.ne.s64 	%p3, %rd33, 0;
	or.pred  	%p4, %p2, %p3;
	@%p4 bra 	$L__BB7_5;
	add.s64 	%rd34, %rd8, %rd52;
	ld.global.f64 	%fd1, [%rd34+80000];
	setp.leu.f64 	%p5, %fd1, 0d0000000000000000;
	@%p5 bra 	$L__BB7_5;
	ld.param.f64 	%fd34, [_Z10ptmKernel2PdS_S_S_S_jid_param_7];
	add.s64 	%rd35, %rd7, %rd52;
	ld.global.f64 	%fd4, [%rd35+80000];
	add.s64 	%rd36, %rd3, %rd52;
	ld.global.f64 	%fd5, [%rd36+80008];
	add.s64 	%rd37, %rd6, %rd52;
	ld.global.f64 	%fd6, [%rd37+80000];
	ld.global.f64 	%fd7, [%rd36+80800];
	mul.f64 	%fd8, %fd6, %fd7;
	fma.rn.f64 	%fd9, %fd4, %fd5, %fd8;
	add.s64 	%rd38, %rd5, %rd52;
	ld.global.f64 	%fd10, [%rd38+80000];
	ld.global.f64 	%fd11, [%rd36+160000];
	fma.rn.f64 	%fd12, %fd10, %fd11, %fd9;
	ld.global.f64 	%fd13, [%rd36+80000];
	mul.f64 	%fd14, %fd13, %fd1;
	fma.rn.f64 	%fd15, %fd34, %fd12, %fd14;
	fma.rn.f64 	%fd16, %fd34, 0d3FE0000000000000, 0d3FF0000000000000;
	mul.f64 	%fd17, %fd16, %fd1;
	div.rn.f64 	%fd18, %fd15, %fd17;
	st.global.f64 	[%rd36+80000], %fd18;
$L__BB7_5:
	ld.param.u32 	%r16, [_Z10ptmKernel2PdS_S_S_S_jid_param_5];
	cvt.u64.u32 	%rd39, %r16;
	setp.ge.u64 	%p6, %rd1, %rd39;
	setp.ne.s64 	%p7, %rd33, -1;
	or.pred  	%p8, %p6, %p7;
	@%p8 bra 	$L__BB7_8;
	add.s64 	%rd42, %rd8, %rd52;
	ld.global.f64 	%fd2, [%rd42];
	setp.leu.f64 	%p9, %fd2, 0d0000000000000000;
	@%p9 bra 	$L__BB7_8;
	ld.param.f64 	%fd35, [_Z10ptmKernel2PdS_S_S_S_jid_param_7];
	add.s64 	%rd43, %rd7, %rd52;
	ld.global.f64 	%fd19, [%rd43];
	add.s64 	%rd44, %rd3, %rd52;
	ld.global.f64 	%fd20, [%rd44+8];
	add.s64 	%rd45, %rd6, %rd52;
	ld.global.f64 	%fd21, [%rd45];
	ld.global.f64 	%fd22, [%rd44+800];
	mul.f64 	%fd23, %fd21, %fd22;
	fma.rn.f64 	%fd24, %fd19, %fd20, %fd23;
	add.s64 	%rd46, %rd5, %rd52;
	ld.global.f64 	%fd25, [%rd46];
	ld.global.f64 	%fd26, [%rd44+80000];
	fma.rn.f64 	%fd27, %fd25, %fd26, %fd24;
	ld.global.f64 	%fd28, [%rd44];
	mul.f64 	%fd29, %fd28, %fd2;
	fma.rn.f64 	%fd30, %fd35, %fd27, %fd29;
	fma.rn.f64 	%fd31, %fd35, 0d3FE0000000000000, 0d3FF0000000000000;
	mul.f64 	%fd32, %fd31, %fd2;
	div.rn.f64 	%fd33, %fd30, %fd32;
	st.global.f64 	[%rd44], %fd33;
$L__BB7_8:
	add.s64 	%rd53, %rd53, 2;
	add.s64 	%rd52, %rd52, -160000;
	setp.ne.s64 	%p10, %rd53, 0;
	@%p10 bra 	$L__BB7_2;
$L__BB7_9:
	ret;

}
	// .globl	_Z11awrRrKernelPdS_S_S_S_S_S_S_S_S_S_j
.visible .entry _Z11awrRrKernelPdS_S_S_S_S_S_S_S_S_S_j(
	.param .u64 .ptr .align 1 _Z11awrRrKernelPdS_S_S_S_S_S_S_S_S_S_j_param_0,
	.param .u64 .ptr .align 1 _Z11awrRrKernelPdS_S_S_S_S_S_S_S_S_S_j_param_1,
	.param .u64 .ptr .align 1 _Z11awrRrKernelPdS_S_S_S_S_S_S_S_S_S_j_param_2,
	.param .u64 .ptr .align 1 _Z11awrRrKernelPdS_S_S_S_S_S_S_S_S_S_j_param_3,
	.param .u64 .ptr .align 1 _Z11awrRrKernelPdS_S_S_S_S_S_S_S_S_S_j_param_4,
	.param .u64 .ptr .align 1 _Z11awrRrKernelPdS_S_S_S_S_S_S_S_S_S_j_param_5,
	.param .u64 .ptr .align 1 _Z11awrRrKernelPdS_S_S_S_S_S_S_S_S_S_j_param_6,
	.param .u64 .ptr .align 1 _Z11awrRrKernelPdS_S_S_S_S_S_S_S_S_S_j_param_7,
	.param .u64 .ptr .align 1 _Z11awrRrKernelPdS_S_S_S_S_S_S_S_S_S_j_param_8,
	.param .u64 .ptr .align 1 _Z11awrRrKernelPdS_S_S_S_S_S_S_S_S_S_j_param_9,
	.param .u64 .ptr .align 1 _Z11awrRrKernelPdS_S_S_S_S_S_S_S_S_S_j_param_10,
	.param .u32 _Z11awrRrKernelPdS_S_S_S_S_S_S_S_S_S_j_param_11
)
{
	.reg .pred 	%p<6>;
	.reg .b32 	%r<15>;
	.reg .b64 	%rd<58>;
	.reg .b64 	%fd<87>;

	ld.param.u64 	%rd23, [_Z11awrRrKernelPdS_S_S_S_S_S_S_S_S_S_j_param_0];
	ld.param.u64 	%rd24, [_Z11awrRrKernelPdS_S_S_S_S_S_S_S_S_S_j_param_1];
	ld.param.u64 	%rd25, [_Z11awrRrKernelPdS_S_S_S_S_S_S_S_S_S_j_param_2];
	ld.param.u64 	%rd26, [_Z11awrRrKernelPdS_S_S_S_S_S_S_S_S_S_j_param_3];
	ld.param.u64 	%rd27, [_Z11awrRrKernelPdS_S_S_S_S_S_S_S_S_S_j_param_4];
	ld.param.u64 	%rd28, [_Z11awrRrKernelPdS_S_S_S_S_S_S_S_S_S_j_param_5];
	ld.param.u64 	%rd29, [_Z11awrRrKernelPdS_S_S_S_S_S_S_S_S_S_j_param_6];
	ld.param.u64 	%rd30, [_Z11awrRrKernelPdS_S_S_S_S_S_S_S_S_S_j_param_7];
	ld.param.u64 	%rd31, [_Z11awrRrKernelPdS_S_S_S_S_S_S_S_S_S_j_param_8];
	ld.param.u64 	%rd32, [_Z11awrRrKernelPdS_S_S_S_S_S_S_S_S_S_j_param_9];
	ld.param.u64 	%rd33, [_Z11awrRrKernelPdS_S_S_S_S_S_S_S_S_S_j_param_10];
	ld.param.u32 	%r4, [_Z11awrRrKernelPdS_S_S_S_S_S_S_S_S_S_j_param_11];
	mov.u32 	%r5, %ntid.x;
	mov.u32 	%r6, %ctaid.x;
	mov.u32 	%r7, %tid.x;
	mad.lo.s32 	%r1, %r5, %r6, %r7;
	mov.u32 	%r8, %ntid.y;
	mov.u32 	%r9, %ctaid.y;
	mov.u32 	%r10, %tid.y;
	mad.lo.s32 	%r11, %r8, %r9, %r10;
	add.s32 	%r12, %r1, -99;
	add.s32 	%r13, %r11, -99;
	min.u32 	%r14, %r12, %r13;
	setp.lt.u32 	%p1, %r14, -98;
	@%p1 bra 	$L__BB8_8;
	mad.lo.s32 	%r3, %r11, 100, %r1;
	cvta.to.global.u64 	%rd35, %rd27;
	add.s64 	%rd1, %rd35, 160000;
	mul.wide.u32 	%rd56, %r3, 8;
	cvta.to.global.u64 	%rd36, %rd25;
	add.s64 	%rd3, %rd36, 80000;
	cvta.to.global.u64 	%rd37, %rd26;
	add.s64 	%rd4, %rd37, 240000;
	cvta.to.global.u64 	%rd38, %rd24;
	add.s64 	%rd5, %rd38, 80000;
	cvta.to.global.u64 	%rd39, %rd28;
	add.s64 	%rd6, %rd39, 160000;
	cvta.to.global.u64 	%rd40, %rd23;
	add.s64 	%rd7, %rd40, 80000;
	cvta.to.global.u64 	%rd41, %rd29;
	add.s64 	%rd8, %rd41, 160000;
	cvta.to.global.u64 	%rd42, %rd33;
	add.s64 	%rd9, %rd42, 80000;
	cvta.to.global.u64 	%rd43, %rd30;
	add.s64 	%rd10, %rd43, 160000;
	cvta.to.global.u64 	%rd44, %rd32;
	add.s64 	%rd11, %rd44, 80000;
	cvta.to.global.u64 	%rd45, %rd31;
	add.s64 	%rd12, %rd45, 80000;
	mov.b64 	%rd57, 158;
$L__BB8_2:
	setp.ge.u32 	%p2, %r3, %r4;
	@%p2 bra 	$L__BB8_7;
	add.s64 	%rd15, %rd1, %rd56;
	ld.global.f64 	%fd1, [%rd15+-80000];
	setp.leu.f64 	%p3, %fd1, 0d0000000000000000;
	add.s64 	%rd16, %rd10, %rd56;
	add.s64 	%rd17, %rd12, %rd56;
	add.s64 	%rd18, %rd11, %rd56;
	add.s64 	%rd19, %rd7, %rd56;
	add.s64 	%rd20, %rd5, %rd56;
	@%p3 bra 	$L__BB8_5;
	add.s64 	%rd46, %rd4, %rd56;
	ld.global.f64 	%fd3, [%rd46+-160000];
	mul.f64 	%fd4, %fd1, %fd3;
	add.s64 	%rd47, %rd6, %rd56;
	ld.global.f64 	%fd5, [%rd47+-80000];
	ld.global.f64 	%fd6, [%rd46+-159992];
	add.s64 	%rd48, %rd8, %rd56;
	ld.global.f64 	%fd7, [%rd48+-80000];
	ld.global.f64 	%fd8, [%rd46+-160008];
	mul.f64 	%fd9, %fd7, %fd8;
	fma.rn.f64 	%fd10, %fd5, %fd6, %fd9;
	ld.global.f64 	%fd11, [%rd16+-80000];
	ld.global.f64 	%fd12, [%rd46+-159200];
	fma.rn.f64 	%fd13, %fd11, %fd12, %fd10;
	ld.global.f64 	%fd14, [%rd17];
	ld.global.f64 	%fd15, [%rd46+-160800];
	fma.rn.f64 	%fd16, %fd14, %fd15, %fd13;
	ld.global.f64 	%fd17, [%rd18];
	ld.global.f64 	%fd18, [%rd46+-80000];
	fma.rn.f64 	%fd19, %fd17, %fd18, %fd16;
	add.s64 	%rd49, %rd9, %rd56;
	ld.global.f64 	%fd20, [%rd49];
	ld.global.f64 	%fd21, [%rd46+-240000];
	fma.rn.f64 	%fd22, %fd20, %fd21, %fd19;
	sub.f64 	%fd23, %fd4, %fd22;
	mul.f64 	%fd24, %fd3, %fd23;
	st.global.f64 	[%rd19], %fd24;
	ld.global.f64 	%fd25, [%rd15+-80000];
	mul.f64 	%fd26, %fd25, 0d3FE0000000000000;
	ld.global.f64 	%fd27, [%rd46+-160000];
	mul.f64 	%fd28, %fd26, %fd27;
	ld.global.f64 	%fd29, [%rd47+-80000];
	ld.global.f64 	%fd30, [%rd46+-159992];
	ld.global.f64 	%fd31, [%rd16+-80000];
	ld.global.f64 	%fd32, [%rd46+-159200];
	mul.f64 	%fd33, %fd31, %fd32;
	fma.rn.f64 	%fd34, %fd29, %fd30, %fd33;
	ld.global.f64 	%fd35, [%rd18];
	ld.global.f64 	%fd36, [%rd46+-80000];
	fma.rn.f64 	%fd37, %fd35, %fd36, %fd34;
	sub.f64 	%fd38, %fd28, %fd37;
	mul.f64 	%fd39, %fd38, %fd38;
	div.rn.f64 	%fd40, %fd39, %fd25;
	st.global.f64 	[%rd20], %fd40;
	ld.global.f64 	%fd41, [%rd15+-80000];
	ld.global.f64 	%fd42, [%rd46+-160000];
	mul.f64 	%fd43, %fd41, %fd42;
	mul.f64 	%fd44, %fd42, %fd43;
	add.s64 	%rd50, %rd3, %rd56;
	st.global.f64 	[%rd50], %fd44;
$L__BB8_5:
	ld.global.f64 	%fd2, [%rd15];
	setp.leu.f64 	%p4, %fd2, 0d0000000000000000;
	@%p4 bra 	$L__BB8_7;
	add.s64 	%rd51, %rd4, %rd56;
	ld.global.f64 	%fd45, [%rd51+-80000];
	mul.f64 	%fd46, %fd2, %fd45;
	add.s64 	%rd52, %rd6, %rd56;
	ld.global.f64 	%fd47, [%rd52];
	ld.global.f64 	%fd48, [%rd51+-79992];
	add.s64 	%rd53, %rd8, %rd56;
	ld.global.f64 	%fd49, [%rd53];
	ld.global.f64 	%fd50, [%rd51+-80008];
	mul.f64 	%fd51, %fd49, %fd50;
	fma.rn.f64 	%fd52, %fd47, %fd48, %fd51;
	ld.global.f64 	%fd53, [%rd16];
	ld.global.f64 	%fd54, [%rd51+-79200];
	fma.rn.f64 	%fd55, %fd53, %fd54, %fd52;
	ld.global.f64 	%fd56, [%rd17+80000];
	ld.global.f64 	%fd57, [%rd51+-80800];
	fma.rn.f64 	%fd58, %fd56, %fd57, %fd55;
	ld.global.f64 	%fd59, [%rd18+80000];
	ld.global.f64 	%fd60, [%rd51];
	fma.rn.f64 	%fd61, %fd59, %fd60, %fd58;
	add.s64 	%rd54, %rd9, %rd56;
	ld.global.f64 	%fd62, [%rd54+80000];
	ld.global.f64 	%fd63, [%rd51+-160000];
	fma.rn.f64 	%fd64, %fd62, %fd63, %fd61;
	sub.f64 	%fd65, %fd46, %fd64;
	mul.f64 	%fd66, %fd45, %fd65;
	st.global.f64 	[%rd19+80000], %fd66;
	ld.global.f64 	%fd67, [%rd15];
	mul.f64 	%fd68, %fd67, 0d3FE0000000000000;
	ld.global.f64 	%fd69, [%rd51+-80000];
	mul.f64 	%fd70, %fd68, %fd69;
	ld.global.f64 	%fd71, [%rd52];
	ld.global.f64 	%fd72, [%rd51+-79992];
	ld.global.f64 	%fd73, [%rd16];
	ld.global.f64 	%fd74, [%rd51+-79200];
	mul.f64 	%fd75, %fd73, %fd74;
	fma.rn.f64 	%fd76, %fd71, %fd72, %fd75;
	ld.global.f64 	%fd77, [%rd18+80000];
	ld.global.f64 	%fd78, [%rd51];
	fma.rn.f64 	%fd79, %fd77, %fd78, %fd76;
	sub.f64 	%fd80, %fd70, %fd79;
	mul.f64 	%fd81, %fd80, %fd80;
	div.rn.f64 	%fd82, %fd81, %fd67;
	st.global.f64 	[%rd20+80000], %fd82;
	ld.global.f64 	%fd83, [%rd15];
	ld.global.f64 	%fd84, [%rd51+-80000];
	mul.f64 	%fd85, %fd83, %fd84;
	mul.f64 	%fd86, %fd84, %fd85;
	add.s64 	%rd55, %rd3, %rd56;
	st.global.f64 	[%rd55+80000], %fd86;
$L__BB8_7:
	add.s64 	%rd57, %rd57, -2;
	add.s64 	%rd56, %rd56, 160000;
	setp.ne.s64 	%p5, %rd57, 0;
	@%p5 bra 	$L__BB8_2;
$L__BB8_8:
	ret;

}


// ===== COMPILED SASS (sm_100) =====

	.target	sm_100

	.elftype	@"ET_EXEC"


//--------------------- .note.nv.tkinfo           --------------------------
	.section	.note.nv.tkinfo,"",@"SHT_NOTE"
	.sectionflags	@"SHF_NOTE_NV_TKINFO"
	.tkinfo
        /*0018*/ 	.word	0x00000002
        /*0030*/ 	.string	""
        /*0030*/ 	.string	"ptxas"
        /*0030*/ 	.string	"Cuda compilation tools, release 13.0, V13.0.88"
        /*0030*/ 	.string	"Build cuda_13.0.r13.0/compiler.36424714_0"
        /*0030*/ 	.string	"-arch sm_100 -m 64 "



//--------------------- .note.nv.cuinfo           --------------------------
	.section	.note.nv.cuinfo,"",@"SHT_NOTE"
	.sectionflags	@"SHF_NOTE_NV_CUINFO"
        /*0018*/ 	.short	0x0002
        /*001a*/ 	.short	0x0064
        /*001c*/ 	.short	0x0082
	.zero		2


//--------------------- .nv.info                  --------------------------
	.section	.nv.info,"",@"SHT_CUDA_INFO"
	.align	4


	//----- nvinfo : EIATTR_REGCOUNT
	.align		4
        /*0000*/ 	.byte	0x04, 0x2f
        /*0002*/ 	.short	(.L_8 - .L_7)
	.align		4
.L_7:
        /*0004*/ 	.word	index@(_Z7uKernelPdS_ld)
        /*0008*/ 	.word	0x00000014


	//----- nvinfo : EIATTR_FRAME_SIZE
	.align		4
.L_8:
        /*000c*/ 	.byte	0x04, 0x11
        /*000e*/ 	.short	(.L_10 - .L_9)
	.align		4
.L_9:
        /*0010*/ 	.word	index@(_Z7uKernelPdS_ld)
        /*0014*/ 	.word	0x00000000


	//----- nvinfo : EIATTR_REGCOUNT
	.align		4
.L_10:
        /*0018*/ 	.byte	0x04, 0x2f
        /*001a*/ 	.short	(.L_12 - .L_11)
	.align		4
.L_11:
        /*001c*/ 	.word	index@(_Z21sumElFromN1ToN2KernelPdS_ll)
        /*0020*/ 	.word	0x00000018


	//----- nvinfo : EIATTR_FRAME_SIZE
	.align		4
.L_12:
        /*0024*/ 	.byte	0x04, 0x11
        /*0026*/ 	.short	(.L_14 - .L_13)
	.align		4
.L_13:
        /*0028*/ 	.word	index@(_Z21sumElFromN1ToN2KernelPdS_ll)
        /*002c*/ 	.word	0x00000000


	//----- nvinfo : EIATTR_REGCOUNT
	.align		4
.L_14:
        /*0030*/ 	.byte	0x04, 0x2f
        /*0032*/ 	.short	(.L_16 - .L_15)
	.align		4
.L_15:
        /*0034*/ 	.word	index@(_Z12reduceKernelPdS_)
        /*0038*/ 	.word	0x00000012


	//----- nvinfo : EIATTR_FRAME_SIZE
	.align		4
.L_16:
        /*003c*/ 	.byte	0x04, 0x11
        /*003e*/ 	.short	(.L_18 - .L_17)
	.align		4
.L_17:
        /*0040*/ 	.word	index@(_Z12reduceKernelPdS_)
        /*0044*/ 	.word	0x00000000


	//----- nvinfo : EIATTR_REGCOUNT
	.align		4
.L_18:
        /*0048*/ 	.byte	0x04, 0x2f
        /*004a*/ 	.short	(.L_20 - .L_19)
	.align		4
.L_19:
        /*004c*/ 	.word	index@(_Z21initVectorInGpuKernelPij)
        /*0050*/ 	.word	0x0000001e


	//----- nvinfo : EIATTR_FRAME_SIZE
	.align		4
.L_20:
        /*0054*/ 	.byte	0x04, 0x11
        /*0056*/ 	.short	(.L_22 - .L_21)
	.align		4
.L_21:
        /*0058*/ 	.word	index@(_Z21initVectorInGpuKernelPij)
        /*005c*/ 	.word	0x00000018


	//----- nvinfo : EIATTR_REGCOUNT
	.align		4
.L_22:
        /*0060*/ 	.byte	0x04, 0x2f
        /*0062*/ 	.short	(.L_24 - .L_23)
	.align		4
.L_23:
        /*0064*/ 	.word	index@(_Z14nevyazkaKernelPdS_S_S_S_S_S_S_S_S_j)
        /*0068*/ 	.word	0x00000020


	//----- nvinfo : EIATTR_FRAME_SIZE
	.align		4
.L_24:
        /*006c*/ 	.byte	0x04, 0x11
        /*006e*/ 	.short	(.L_26 - .L_25)
	.align		4
.L_25:
        /*0070*/ 	.word	index@(_Z14nevyazkaKernelPdS_S_S_S_S_S_S_S_S_j)
        /*0074*/ 	.word	0x00000000


	//----- nvinfo : EIATTR_REGCOUNT
	.align		4
.L_26:
        /*0078*/ 	.byte	0x04, 0x2f
        /*007a*/ 	.short	(.L_28 - .L_27)
	.align		4
.L_27:
        /*007c*/ 	.word	index@(_Z24nevyazkaGreaterEpsKernelPiPdjd)
        /*0080*/ 	.word	0x0000000d


	//----- nvinfo : EIATTR_FRAME_SIZE
	.align		4
.L_28:
        /*0084*/ 	.byte	0x04, 0x11
        /*0086*/ 	.short	(.L_30 - .L_29)
	.align		4
.L_29:
        /*0088*/ 	.word	index@(_Z24nevyazkaGreaterEpsKernelPiPdjd)
        /*008c*/ 	.word	0x00000000


	//----- nvinfo : EIATTR_REGCOUNT
	.align		4
.L_30:
        /*0090*/ 	.byte	0x04, 0x2f
        /*0092*/ 	.short	(.L_32 - .L_31)
	.align		4
.L_31:
        /*0094*/ 	.word	index@(_Z10ptmKernel1PdS_S_S_S_jid)
        /*0098*/ 	.word	0x00000029


	//----- nvinfo : EIATTR_FRAME_SIZE
	.align		4
.L_32:
        /*009c*/ 	.byte	0x04, 0x11
        /*009e*/ 	.short	(.L_34 - .L_33)
	.align		4
.L_33:
        /*00a0*/ 	.word	index@($__internal_2_$__cuda_sm20_div_rn_f64_full)
        /*00a4*/ 	.word	0x00000000


	//----- nvinfo : EIATTR_FRAME_SIZE
	.align		4
.L_34:
        /*00a8*/ 	.byte	0x04, 0x11
        /*00aa*/ 	.short	(.L_36 - .L_35)
	.align		4
.L_35:
        /*00ac*/ 	.word	index@(_Z10ptmKernel1PdS_S_S_S_jid)
        /*00b0*/ 	.word	0x00000000


	//----- nvinfo : EIATTR_REGCOUNT
	.align		4
.L_36:
        /*00b4*/ 	.byte	0x04, 0x2f
        /*00b6*/ 	.short	(.L_38 - .L_37)
	.align		4
.L_37:
        /*00b8*/ 	.word	index@(_Z10ptmKernel2PdS_S_S_S_jid)
        /*00bc*/ 	.word	0x00000029


	//----- nvinfo : EIATTR_FRAME_SIZE
	.align		4
.L_38:
        /*00c0*/ 	.byte	0x04, 0x11
        /*00c2*/ 	.short	(.L_40 - .L_39)
	.align		4
.L_39:
        /*00c4*/ 	.word	index@($__internal_1_$__cuda_sm20_div_rn_f64_full)
        /*00c8*/ 	.word	0x00000000


	//----- nvinfo : EIATTR_FRAME_SIZE
	.align		4
.L_40:
        /*00cc*/ 	.byte	0x04, 0x11
        /*00ce*/ 	.short	(.L_42 - .L_41)
	.align		4
.L_41:
        /*00d0*/ 	.word	index@(_Z10ptmKernel2PdS_S_S_S_jid)
        /*00d4*/ 	.word	0x00000000


	//----- nvinfo : EIATTR_REGCOUNT
	.align		4
.L_42:
        /*00d8*/ 	.byte	0x04, 0x2f
        /*00da*/ 	.short	(.L_44 - .L_43)
	.align		4
.L_43:
        /*00dc*/ 	.word	index@(_Z11awrRrKernelPdS_S_S_S_S_S_S_S_S_S_j)
        /*00e0*/ 	.word	0x00000028


	//----- nvinfo : EIATTR_FRAME_SIZE
	.align		4
.L_44:
        /*00e4*/ 	.byte	0x04, 0x11
        /*00e6*/ 	.short	(.L_46 - .L_45)
	.align		4
.L_45:
        /*00e8*/ 	.word	index@($__internal_0_$__cuda_sm20_div_rn_f64_full)
        /*00ec*/ 	.word	0x00000000


	//----- nvinfo : EIATTR_FRAME_SIZE
	.align		4
.L_46:
        /*00f0*/ 	.byte	0x04, 0x11
        /*00f2*/ 	.short	(.L_48 - .L_47)
	.align		4
.L_47:
        /*00f4*/ 	.word	index@(_Z11awrRrKernelPdS_S_S_S_S_S_S_S_S_S_j)
        /*00f8*/ 	.word	0x00000000


	//----- nvinfo : EIATTR_MIN_STACK_SIZE
	.align		4
.L_48:
        /*00fc*/ 	.byte	0x04, 0x12
        /*00fe*/ 	.short	(.L_50 - .L_49)
	.align		4
.L_49:
        /*0100*/ 	.word	index@(_Z11awrRrKernelPdS_S_S_S_S_S_S_S_S_S_j)
        /*0104*/ 	.word	0x00000000


	//----- nvinfo : EIATTR_MIN_STACK_SIZE
	.align		4
.L_50:
        /*0108*/ 	.byte	0x04, 0x12
        /*010a*/ 	.short	(.L_52 - .L_51)
	.align		4
.L_51:
        /*010c*/ 	.word	index@(_Z10ptmKernel2PdS_S_S_S_jid)
        /*0110*/ 	.word	0x00000000


	//----- nvinfo : EIATTR_MIN_STACK_SIZE
	.align		4
.L_52:
        /*0114*/ 	.byte	0x04, 0x12
        /*0116*/ 	.short	(.L_54 - .L_53)
	.align		4
.L_53:
        /*0118*/ 	.word	index@(_Z10ptmKernel1PdS_S_S_S_jid)
        /*011c*/ 	.word	0x00000000


	//----- nvinfo : EIATTR_MIN_STACK_SIZE
	.align		4
.L_54:
        /*0120*/ 	.byte	0x04, 0x12
        /*0122*/ 	.short	(.L_56 - .L_55)
	.align		4
.L_55:
        /*0124*/ 	.word	index@(_Z24nevyazkaGreaterEpsKernelPiPdjd)
        /*0128*/ 	.word	0x00000000


	//----- nvinfo : EIATTR_MIN_STACK_SIZE
	.align		4
.L_56:
        /*012c*/ 	.byte	0x04, 0x12
        /*012e*/ 	.short	(.L_58 - .L_57)
	.align		4
.L_57:
        /*0130*/ 	.word	index@(_Z14nevyazkaKernelPdS_S_S_S_S_S_S_S_S_j)
        /*0134*/ 	.word	0x00000000


	//----- nvinfo : EIATTR_MIN_STACK_SIZE
	.align		4
.L_58:
        /*0138*/ 	.byte	0x04, 0x12
        /*013a*/ 	.short	(.L_60 - .L_59)
	.align		4
.L_59:
        /*013c*/ 	.word	index@(_Z21initVectorInGpuKernelPij)
        /*0140*/ 	.word	0x00000018


	//----- nvinfo : EIATTR_MIN_STACK_SIZE
	.align		4
.L_60:
        /*0144*/ 	.byte	0x04, 0x12
        /*0146*/ 	.short	(.L_62 - .L_61)
	.align		4
.L_61:
        /*0148*/ 	.word	index@(_Z12reduceKernelPdS_)
        /*014c*/ 	.word	0x00000000


	//----- nvinfo : EIATTR_MIN_STACK_SIZE
	.align		4
.L_62:
        /*0150*/ 	.byte	0x04, 0x12
        /*0152*/ 	.short	(.L_64 - .L_63)
	.align		4
.L_63:
        /*0154*/ 	.word	index@(_Z21sumElFromN1ToN2KernelPdS_ll)
        /*0158*/ 	.word	0x00000000


	//----- nvinfo : EIATTR_MIN_STACK_SIZE
	.align		4
.L_64:
        /*015c*/ 	.byte	0x04, 0x12
        /*015e*/ 	.short	(.L_66 - .L_65)
	.align		4
.L_65:
        /*0160*/ 	.word	index@(_Z7uKernelPdS_ld)
        /*0164*/ 	.word	0x00000000
.L_66:


//--------------------- .nv.compat                --------------------------
	.section	.nv.compat,"",@"SHT_CUDA_COMPAT_INFO"
	.align	4
        /*0000*/ 	.byte	0x02, 0x09, 0x00, 0x00, 0x02, 0x02, 0x01, 0x00, 0x02, 0x05, 0x05, 0x00, 0x03, 0x07, 0x01, 0x01
        /*0010*/ 	.byte	0x02, 0x03, 0x00, 0x00, 0x02, 0x06, 0x01, 0x00, 0x04, 0x0b, 0x08, 0x00, 0x01, 0x00, 0x00, 0x00
        /*0020*/ 	.byte	0x00, 0x00, 0x00, 0x00


//--------------------- .nv.info._Z11awrRrKernelPdS_S_S_S_S_S_S_S_S_S_j --------------------------
	.section	.nv.info._Z11awrRrKernelPdS_S_S_S_S_S_S_S_S_S_j,"",@"SHT_CUDA_INFO"
	.sectionflags	@""
	.align	4


	//----- nvinfo : EIATTR_CUDA_API_VERSION
	.align		4
        /*0000*/ 	.byte	0x04, 0x37
        /*0002*/ 	.short	(.L_68 - .L_67)
.L_67:
        /*0004*/ 	.word	0x00000082


	//----- nvinfo : EIATTR_KPARAM_INFO
	.align		4
.L_68:
        /*0008*/ 	.byte	0x04, 0x17
        /*000a*/ 	.short	(.L_70 - .L_69)
.L_69:
        /*000c*/ 	.word	0x00000000
        /*0010*/ 	.short	0x000b
        /*0012*/ 	.short	0x0058
        /*0014*/ 	.byte	0x00, 0xf0, 0x11, 0x00


	//----- nvinfo : EIATTR_KPARAM_INFO
	.align		4
.L_70:
        /*0018*/ 	.byte	0x04, 0x17
        /*001a*/ 	.short	(.L_72 - .L_71)
.L_71:
        /*001c*/ 	.word	0x00000000
        /*0020*/ 	.short	0x000a
        /*0022*/ 	.short	0x0050
        /*0024*/ 	.byte	0x00, 0xf5, 0x21, 0x00


	//----- nvinfo : EIATTR_KPARAM_INFO
	.align		4
.L_72:
        /*0028*/ 	.byte	0x04, 0x17
        /*002a*/ 	.short	(.L_74 - .L_73)
.L_73:
        /*002c*/ 	.word	0x00000000
        /*0030*/ 	.short	0x0009
        /*0032*/ 	.short	0x0048
        /*0034*/ 	.byte	0x00, 0xf5, 0x21, 0x00


	//----- nvinfo : EIATTR_KPARAM_INFO
	.align		4
.L_74:
        /*0038*/ 	.byte	0x04, 0x17
        /*003a*/ 	.short	(.L_76 - .L_75)
.L_75:
        /*003c*/ 	.word	0x00000000
        /*0040*/ 	.short	0x0008
        /*0042*/ 	.short	0x0040
        /*0044*/ 	.byte	0x00, 0xf5, 0x21, 0x00


	//----- nvinfo : EIATTR_KPARAM_INFO
	.align		4
.L_76:
        /*0048*/ 	.byte	0x04, 0x17
        /*004a*/ 	.short	(.L_78 - .L_77)
.L_77:
        /*004c*/ 	.word	0x00000000
        /*0050*/ 	.short	0x0007
        /*0052*/ 	.short	0x0038
        /*0054*/ 	.byte	0x00, 0xf5, 0x21, 0x00


	//----- nvinfo : EIATTR_KPARAM_INFO
	.align		4
.L_78:
        /*0058*/ 	.byte	0x04, 0x17
        /*005a*/ 	.short	(.L_80 - .L_79)
.L_79:
        /*005c*/ 	.word	0x00000000
        /*0060*/ 	.short	0x0006
        /*0062*/ 	.short	0x0030
        /*0064*/ 	.byte	0x00, 0xf5, 0x21, 0x00


	//----- nvinfo : EIATTR_KPARAM_INFO
	.align		4
.L_80:
        /*0068*/ 	.byte	0x04, 0x17
        /*006a*/ 	.short	(.L_82 - .L_81)
.L_81:
        /*006c*/ 	.word	0x00000000
        /*0070*/ 	.short	0x0005
        /*0072*/ 	.short	0x0028
        /*0074*/ 	.byte	0x00, 0xf5, 0x21, 0x00


	//----- nvinfo : EIATTR_KPARAM_INFO
	.align		4
.L_82:
        /*0078*/ 	.byte	0x04, 0x17
        /*007a*/ 	.short	(.L_84 - .L_83)
.L_83:
        /*007c*/ 	.word	0x00000000
        /*0080*/ 	.short	0x0004
        /*0082*/ 	.short	0x0020
        /*0084*/ 	.byte	0x00, 0xf5, 0x21, 0x00


	//----- nvinfo : EIATTR_KPARAM_INFO
	.align		4
.L_84:
        /*0088*/ 	.byte	0x04, 0x17
        /*008a*/ 	.short	(.L_86 - .L_85)
.L_85:
        /*008c*/ 	.word	0x00000000
        /*0090*/ 	.short	0x0003
        /*0092*/ 	.short	0x0018
        /*0094*/ 	.byte	0x00, 0xf5, 0x21, 0x00


	//----- nvinfo : EIATTR_KPARAM_INFO
	.align		4
.L_86:
        /*0098*/ 	.byte	0x04, 0x17
        /*009a*/ 	.short	(.L_88 - .L_87)
.L_87:
        /*009c*/ 	.word	0x00000000
        /*00a0*/ 	.short	0x0002
        /*00a2*/ 	.short	0x0010
        /*00a4*/ 	.byte	0x00, 0xf5, 0x21, 0x00


	//----- nvinfo : EIATTR_KPARAM_INFO
	.align		4
.L_88:
        /*00a8*/ 	.byte	0x04, 0x17
        /*00aa*/ 	.short	(.L_90 - .L_89)
.L_89:
        /*00ac*/ 	.word	0x00000000
        /*00b0*/ 	.short	0x0001
        /*00b2*/ 	.short	0x0008
        /*00b4*/ 	.byte	0x00, 0xf5, 0x21, 0x00


	//----- nvinfo : EIATTR_KPARAM_INFO
	.align		4
.L_90:
        /*00b8*/ 	.byte	0x04, 0x17
        /*00ba*/ 	.short	(.L_92 - .L_91)
.L_91:
        /*00bc*/ 	.word	0x00000000
        /*00c0*/ 	.short	0x0000
        /*00c2*/ 	.short	0x0000
        /*00c4*/ 	.byte	0x00, 0xf5, 0x21, 0x00


	//----- nvinfo : EIATTR_SPARSE_MMA_MASK
	.align		4
.L_92:
        /*00c8*/ 	.byte	0x03, 0x50
        /*00ca*/ 	.short	0x0000


	//----- nvinfo : EIATTR_MAXREG_COUNT
	.align		4
        /*00cc*/ 	.byte	0x03, 0x1b
        /*00ce*/ 	.short	0x00ff


	//----- nvinfo : EIATTR_MERCURY_ISA_VERSION
	.align		4
        /*00d0*/ 	.byte	0x03, 0x5f
        /*00d2*/ 	.short	0x0101


	//----- nvinfo : EIATTR_VRC_CTA_INIT_COUNT
	.align		4
        /*00d4*/ 	.byte	0x02, 0x4a
	.zero		1
	.zero		1


	//----- nvinfo : EIATTR_EXIT_INSTR_OFFSETS
	.align		4
        /*00d8*/ 	.byte	0x04, 0x1c
        /*00da*/ 	.short	(.L_94 - .L_93)


	//   ....[0]....
.L_93:
        /*00dc*/ 	.word	0x000000c0


	//   ....[1]....
        /*00e0*/ 	.word	0x00000da0


	//----- nvinfo : EIATTR_CRS_STACK_SIZE
	.align		4
.L_94:
        /*00e4*/ 	.byte	0x04, 0x1e
        /*00e6*/ 	.short	(.L_96 - .L_95)
.L_95:
        /*00e8*/ 	.word	0x00000000


	//----- nvinfo : EIATTR_CBANK_PARAM_SIZE
	.align		4
.L_96:
        /*00ec*/ 	.byte	0x03, 0x19
        /*00ee*/ 	.short	0x005c


	//----- nvinfo : EIATTR_PARAM_CBANK
	.align		4
        /*00f0*/ 	.byte	0x04, 0x0a
        /*00f2*/ 	.short	(.L_98 - .L_97)
	.align		4
.L_97:
        /*00f4*/ 	.word	index@(.nv.constant0._Z11awrRrKernelPdS_S_S_S_S_S_S_S_S_S_j)
        /*00f8*/ 	.short	0x0380
        /*00fa*/ 	.short	0x005c


	//----- nvinfo : EIATTR_SW_WAR
	.align		4
.L_98:
        /*00fc*/ 	.byte	0x04, 0x36
        /*00fe*/ 	.short	(.L_100 - .L_99)
.L_99:
        /*0100*/ 	.word	0x00000008
.L_100:


//--------------------- .nv.info._Z10ptmKernel2PdS_S_S_S_jid --------------------------
	.section	.nv.info._Z10ptmKernel2PdS_S_S_S_jid,"",@"SHT_CUDA_INFO"
	.sectionflags	@""
	.align	4


	//----- nvinfo : EIATTR_CUDA_API_VERSION
	.align		4
        /*0000*/ 	.byte	0x04, 0x37
        /*0002*/ 	.short	(.L_102 - .L_101)
.L_101:
        /*0004*/ 	.word	0x00000082


	//----- nvinfo : EIATTR_KPARAM_INFO
	.align		4
.L_102:
        /*0008*/ 	.byte	0x04, 0x17
        /*000a*/ 	.short	(.L_104 - .L_103)
.L_103:
        /*000c*/ 	.word	0x00000000
        /*0010*/ 	.short	0x0007
        /*0012*/ 	.short	0x0030
        /*0014*/ 	.byte	0x00, 0xf0, 0x21, 0x00


	//----- nvinfo : EIATTR_KPARAM_INFO
	.align		4
.L_104:
        /*0018*/ 	.byte	0x04, 0x17
        /*001a*/ 	.short	(.L_106 - .L_105)
.L_105:
        /*001c*/ 	.word	0x00000000
        /*0020*/ 	.short	0x0006
        /*0022*/ 	.short	0x002c
        /*0024*/ 	.byte	0x00, 0xf0, 0x11, 0x00


	//----- nvinfo : EIATTR_KPARAM_INFO
	.align		4
.L_106:
        /*0028*/ 	.byte	0x04, 0x17
        /*002a*/ 	.short	(.L_108 - .L_107)
.L_107:
        /*002c*/ 	.word	0x00000000
        /*0030*/ 	.short	0x0005
        /*0032*/ 	.short	0x0028
        /*0034*/ 	.byte	0x00, 0xf0, 0x11, 0x00


	//----- nvinfo : EIATTR_KPARAM_INFO
	.align		4
.L_108:
        /*0038*/ 	.byte	0x04, 0x17
        /*003a*/ 	.short	(.L_110 - .L_109)
.L_109:
        /*003c*/ 	.word	0x00000000
        /*0040*/ 	.short	0x0004
        /*0042*/ 	.short	0x0020
        /*0044*/ 	.byte	0x00, 0xf5, 0x21, 0x00


	//----- nvinfo : EIATTR_KPARAM_INFO
	.align		4
.L_110:
        /*0048*/ 	.byte	0x04, 0x17
        /*004a*/ 	.short	(.L_112 - .L_111)
.L_111:
        /*004c*/ 	.word	0x00000000
        /*0050*/ 	.short	0x0003
        /*0052*/ 	.short	0x0018
        /*0054*/ 	.byte	0x00, 0xf5, 0x21, 0x00


	//----- nvinfo : EIATTR_KPARAM_INFO
	.align		4
.L_112:
        /*0058*/ 	.byte	0x04, 0x17
        /*005a*/ 	.short	(.L_114 - .L_113)
.L_113:
        /*005c*/ 	.word	0x00000000
        /*0060*/ 	.short	0x0002
        /*0062*/ 	.short	0x0010
        /*0064*/ 	.byte	0x00, 0xf5, 0x21, 0x00


	//----- nvinfo : EIATTR_KPARAM_INFO
	.align		4
.L_114:
        /*0068*/ 	.byte	0x04, 0x17
        /*006a*/ 	.short	(.L_116 - .L_115)
.L_115:
        /*006c*/ 	.word	0x00000000
        /*0070*/ 	.short	0x0001
        /*0072*/ 	.short	0x0008
        /*0074*/ 	.byte	0x00, 0xf5, 0x21, 0x00


	//----- nvinfo : EIATTR_KPARAM_INFO
	.align		4
.L_116:
        /*0078*/ 	.byte	0x04, 0x17
        /*007a*/ 	.short	(.L_118 - .L_117)
.L_117:
        /*007c*/ 	.word	0x00000000
        /*0080*/ 	.short	0x0000
        /*0082*/ 	.short	0x0000
        /*0084*/ 	.byte	0x00, 0xf5, 0x21, 0x00


	//----- nvinfo : EIATTR_SPARSE_MMA_MASK
	.align		4
.L_118:
        /*0088*/ 	.byte	0x03, 0x50
        /*008a*/ 	.short	0x0000


	//----- nvinfo : EIATTR_MAXREG_COUNT
	.align		4
        /*008c*/ 	.byte	0x03, 0x1b
        /*008e*/ 	.short	0x00ff


	//----- nvinfo : EIATTR_MERCURY_ISA_VERSION
	.align		4
        /*0090*/ 	.byte	0x03, 0x5f
        /*0092*/ 	.short	0x0101


	//----- nvinfo : EIATTR_VRC_CTA_INIT_COUNT
	.align		4
        /*0094*/ 	.byte	0x02, 0x4a
	.zero		1
	.zero		1


	//----- nvinfo : EIATTR_EXIT_INSTR_OFFSETS
	.align		4
        /*0098*/ 	.byte	0x04, 0x1c
        /*009a*/ 	.short	(.L_120 - .L_119)


	//   ....[0]....
.L_119:
        /*009c*/ 	.word	0x000000c0


	//   ....[1]....
        /*00a0*/ 	.word	0x00000ab0


	//----- nvinfo : EIATTR_CRS_STACK_SIZE
	.align		4
.L_120:
        /*00a4*/ 	.byte	0x04, 0x1e
        /*00a6*/ 	.short	(.L_122 - .L_121)
.L_121:
        /*00a8*/ 	.word	0x00000000


	//----- nvinfo : EIATTR_CBANK_PARAM_SIZE
	.align		4
.L_122:
        /*00ac*/ 	.byte	0x03, 0x19
        /*00ae*/ 	.short	0x0038


	//----- nvinfo : EIATTR_PARAM_CBANK
	.align		4
        /*00b0*/ 	.byte	0x04, 0x0a
        /*00b2*/ 	.short	(.L_124 - .L_123)
	.align		4
.L_123:
        /*00b4*/ 	.word	index@(.nv.constant0._Z10ptmKernel2PdS_S_S_S_jid)
        /*00b8*/ 	.short	0x0380
        /*00ba*/ 	.short	0x0038


	//----- nvinfo : EIATTR_SW_WAR
	.align		4
.L_124:
        /*00bc*/ 	.byte	0x04, 0x36
        /*00be*/ 	.short	(.L_126 - .L_125)
.L_125:
        /*00c0*/ 	.word	0x00000008
.L_126:


//--------------------- .nv.info._Z10ptmKernel1PdS_S_S_S_jid --------------------------
	.section	.nv.info._Z10ptmKernel1PdS_S_S_S_jid,"",@"SHT_CUDA_INFO"
	.sectionflags	@""
	.align	4


	//----- nvinfo : EIATTR_CUDA_API_VERSION
	.align		4
        /*0000*/ 	.byte	0x04, 0x37
        /*0002*/ 	.short	(.L_128 - .L_127)
.L_127:
        /*0004*/ 	.word	0x00000082


	//----- nvinfo : EIATTR_KPARAM_INFO
	.align		4
.L_128:
        /*0008*/ 	.byte	0x04, 0x17
        /*000a*/ 	.short	(.L_130 - .L_129)
.L_129:
        /*000c*/ 	.word	0x00000000
        /*0010*/ 	.short	0x0007
        /*0012*/ 	.short	0x0030
        /*0014*/ 	.byte	0x00, 0xf0, 0x21, 0x00


	//----- nvinfo : EIATTR_KPARAM_INFO
	.align		4
.L_130:
        /*0018*/ 	.byte	0x04, 0x17
        /*001a*/ 	.short	(.L_132 - .L_131)
.L_131:
        /*001c*/ 	.word	0x00000000
        /*0020*/ 	.short	0x0006
        /*0022*/ 	.short	0x002c
        /*0024*/ 	.byte	0x00, 0xf0, 0x11, 0x00


	//----- nvinfo : EIATTR_KPARAM_INFO
	.align		4
.L_132:
        /*0028*/ 	.byte	0x04, 0x17
        /*002a*/ 	.short	(.L_134 - .L_133)
.L_133:
        /*002c*/ 	.word	0x00000000
        /*0030*/ 	.short	0x0005
        /*0032*/ 	.short	0x0028
        /*0034*/ 	.byte	0x00, 0xf0, 0x11, 0x00


	//----- nvinfo : EIATTR_KPARAM_INFO
	.align		4
.L_134:
        /*0038*/ 	.byte	0x04, 0x17
        /*003a*/ 	.short	(.L_136 - .L_135)
.L_135:
        /*003c*/ 	.word	0x00000000
        /*0040*/ 	.short	0x0004
        /*0042*/ 	.short	0x0020
        /*0044*/ 	.byte	0x00, 0xf5, 0x21, 0x00


	//----- nvinfo : EIATTR_KPARAM_INFO
	.align		4
.L_136:
        /*0048*/ 	.byte	0x04, 0x17
        /*004a*/ 	.short	(.L_138 - .L_137)
.L_137:
        /*004c*/ 	.word	0x00000000
        /*0050*/ 	.short	0x0003
        /*0052*/ 	.short	0x0018
        /*0054*/ 	.byte	0x00, 0xf5, 0x21, 0x00


	//----- nvinfo : EIATTR_KPARAM_INFO
	.align		4
.L_138:
        /*0058*/ 	.byte	0x04, 0x17
        /*005a*/ 	.short	(.L_140 - .L_139)
.L_139:
        /*005c*/ 	.word	0x00000000
        /*0060*/ 	.short	0x0002
        /*0062*/ 	.short	0x0010
        /*0064*/ 	.byte	0x00, 0xf5, 0x21, 0x00


	//----- nvinfo : EIATTR_KPARAM_INFO
	.align		4
.L_140:
        /*0068*/ 	.byte	0x04, 0x17
        /*006a*/ 	.short	(.L_142 - .L_141)
.L_141:
        /*006c*/ 	.word	0x00000000
        /*0070*/ 	.short	0x0001
        /*0072*/ 	.short	0x0008
        /*0074*/ 	.byte	0x00, 0xf5, 0x21, 0x00


	//----- nvinfo : EIATTR_KPARAM_INFO
	.align		4
.L_142:
        /*0078*/ 	.byte	0x04, 0x17
        /*007a*/ 	.short	(.L_144 - .L_143)
.L_143:
        /*007c*/ 	.word	0x00000000
        /*0080*/ 	.short	0x0000
        /*0082*/ 	.short	0x0000
        /*0084*/ 	.byte	0x00, 0xf5, 0x21, 0x00


	//----- nvinfo : EIATTR_SPARSE_MMA_MASK
	.align		4
.L_144:
        /*0088*/ 	.byte	0x03, 0x50
        /*008a*/ 	.short	0x0000


	//----- nvinfo : EIATTR_MAXREG_COUNT
	.align		4
        /*008c*/ 	.byte	0x03, 0x1b
        /*008e*/ 	.short	0x00ff


	//----- nvinfo : EIATTR_MERCURY_ISA_VERSION
	.align		4
        /*0090*/ 	.byte	0x03, 0x5f
        /*0092*/ 	.short	0x0101


	//----- nvinfo : EIATTR_VRC_CTA_INIT_COUNT
	.align		4
        /*0094*/ 	.byte	0x02, 0x4a
	.zero		1
	.zero		1


	//----- nvinfo : EIATTR_EXIT_INSTR_OFFSETS
	.align		4
        /*0098*/ 	.byte	0x04, 0x1c
        /*009a*/ 	.short	(.L_146 - .L_145)


	//   ....[0]....
.L_145:
        /*009c*/ 	.word	0x000000c0


	//   ....[1]....
        /*00a0*/ 	.word	0x00000a90


	//----- nvinfo : EIATTR_CRS_STACK_SIZE
	.align		4
.L_146:
        /*00a4*/ 	.byte	0x04, 0x1e
        /*00a6*/ 	.short	(.L_148 - .L_147)
.L_147:
        /*00a8*/ 	.word	0x00000000


	//----- nvinfo : EIATTR_CBANK_PARAM_SIZE
	.align		4
.L_148:
        /*00ac*/ 	.byte	0x03, 0x19
        /*00ae*/ 	.short	0x0038


	//----- nvinfo : EIATTR_PARAM_CBANK
	.align		4
        /*00b0*/ 	.byte	0x04, 0x0a
        /*00b2*/ 	.short	(.L_150 - .L_149)
	.align		4
.L_149:
        /*00b4*/ 	.word	index@(.nv.constant0._Z10ptmKernel1PdS_S_S_S_jid)
        /*00b8*/ 	.short	0x0380
        /*00ba*/ 	.short	0x0038


	//----- nvinfo : EIATTR_SW_WAR
	.align		4
.L_150:
        /*00bc*/ 	.byte	0x04, 0x36
        /*00be*/ 	.short	(.L_152 - .L_151)
.L_151:
        /*00c0*/ 	.word	0x00000008
.L_152:


//--------------------- .nv.info._Z24nevyazkaGreaterEpsKernelPiPdjd --------------------------
	.section	.nv.info._Z24nevyazkaGreaterEpsKernelPiPdjd,"",@"SHT_CUDA_INFO"
	.sectionflags	@""
	.align	4


	//----- nvinfo : EIATTR_CUDA_API_VERSION
	.align		4
        /*0000*/ 	.byte	0x04, 0x37
        /*0002*/ 	.short	(.L_154 - .L_153)
.L_153:
        /*0004*/ 	.word	0x00000082


	//----- nvinfo : EIATTR_KPARAM_INFO
	.align		4
.L_154:
        /*0008*/ 	.byte	0x04, 0x17
        /*000a*/ 	.short	(.L_156 - .L_155)
.L_155:
        /*000c*/ 	.word	0x00000000
        /*0010*/ 	.short	0x0003
        /*0012*/ 	.short	0x0018
        /*0014*/ 	.byte	0x00, 0xf0, 0x21, 0x00


	//----- nvinfo : EIATTR_KPARAM_INFO
	.align		4
.L_156:
        /*0018*/ 	.byte	0x04, 0x17
        /*001a*/ 	.short	(.L_158 - .L_157)
.L_157:
        /*001c*/ 	.word	0x00000000
        /*0020*/ 	.short	0x0002
        /*0022*/ 	.short	0x0010
        /*0024*/ 	.byte	0x00, 0xf0, 0x11, 0x00


	//----- nvinfo : EIATTR_KPARAM_INFO
	.align		4
.L_158:
        /*0028*/ 	.byte	0x04, 0x17
        /*002a*/ 	.short	(.L_160 - .L_159)
.L_159:
        /*002c*/ 	.word	0x00000000
        /*0030*/ 	.short	0x0001
        /*0032*/ 	.short	0x0008
        /*0034*/ 	.byte	0x00, 0xf5, 0x21, 0x00


	//----- nvinfo : EIATTR_KPARAM_INFO
	.align		4
.L_160:
        /*0038*/ 	.byte	0x04, 0x17
        /*003a*/ 	.short	(.L_162 - .L_161)
.L_161:
        /*003c*/ 	.word	0x00000000
        /*0040*/ 	.short	0x0000
        /*0042*/ 	.short	0x0000
        /*0044*/ 	.byte	0x00, 0xf5, 0x21, 0x00


	//----- nvinfo : EIATTR_SPARSE_MMA_MASK
	.align		4
.L_162:
        /*0048*/ 	.byte	0x03, 0x50
        /*004a*/ 	.short	0x0000


	//----- nvinfo : EIATTR_MAXREG_COUNT
	.align		4
        /*004c*/ 	.byte	0x03, 0x1b
        /*004e*/ 	.short	0x00ff


	//----- nvinfo : EIATTR_MERCURY_ISA_VERSION
	.align		4
        /*0050*/ 	.byte	0x03, 0x5f
        /*0052*/ 	.short	0x0101


	//----- nvinfo : EIATTR_VRC_CTA_INIT_COUNT
	.align		4
        /*0054*/ 	.byte	0x02, 0x4a
	.zero		1
	.zero		1


	//----- nvinfo : EIATTR_EXIT_INSTR_OFFSETS
	.align		4
        /*0058*/ 	.byte	0x04, 0x1c
        /*005a*/ 	.short	(.L_164 - .L_163)


	//   ....[0]....
.L_163:
        /*005c*/ 	.word	0x00000050


	//   ....[1]....
        /*0060*/ 	.word	0x00000110


	//   ....[2]....
        /*0064*/ 	.word	0x000002c0


	//   ....[3]....
        /*0068*/ 	.word	0x00000310


	//----- nvinfo : EIATTR_CRS_STACK_SIZE
	.align		4
.L_164:
        /*006c*/ 	.byte	0x04, 0x1e
        /*006e*/ 	.short	(.L_166 - .L_165)
.L_165:
        /*0070*/ 	.word	0x00000000


	//----- nvinfo : EIATTR_CBANK_PARAM_SIZE
	.align		4
.L_166:
        /*0074*/ 	.byte	0x03, 0x19
        /*0076*/ 	.short	0x0020


	//----- nvinfo : EIATTR_PARAM_CBANK
	.align		4
        /*0078*/ 	.byte	0x04, 0x0a
        /*007a*/ 	.short	(.L_168 - .L_167)
	.align		4
.L_167:
        /*007c*/ 	.word	index@(.nv.constant0._Z24nevyazkaGreaterEpsKernelPiPdjd)
        /*0080*/ 	.short	0x0380
        /*0082*/ 	.short	0x0020


	//----- nvinfo : EIATTR_SW_WAR
	.align		4
.L_168:
        /*0084*/ 	.byte	0x04, 0x36
        /*0086*/ 	.short	(.L_170 - .L_169)
.L_169:
        /*0088*/ 	.word	0x00000008
.L_170:


//--------------------- .nv.info._Z14nevyazkaKernelPdS_S_S_S_S_S_S_S_S_j --------------------------
	.section	.nv.info._Z14nevyazkaKernelPdS_S_S_S_S_S_S_S_S_j,"",@"SHT_CUDA_INFO"
	.sectionflags	@""
	.align	4


	//----- nvinfo : EIATTR_CUDA_API_VERSION
	.align		4
        /*0000*/ 	.byte	0x04, 0x37
        /*0002*/ 	.short	(.L_172 - .L_171)
.L_171:
        /*0004*/ 	.word	0x00000082


	//----- nvinfo : EIATTR_KPARAM_INFO
	.align		4
.L_172:
        /*0008*/ 	.byte	0x04, 0x17
        /*000a*/ 	.short	(.L_174 - .L_173)
.L_173:
        /*000c*/ 	.word	0x00000000
        /*0010*/ 	.short	0x000a
        /*0012*/ 	.short	0x0050
        /*0014*/ 	.byte	0x00, 0xf0, 0x11, 0x00


	//----- nvinfo : EIATTR_KPARAM_INFO
	.align		4
.L_174:
        /*0018*/ 	.byte	0x04, 0x17
        /*001a*/ 	.short	(.L_176 - .L_175)
.L_175:
        /*001c*/ 	.word	0x00000000
        /*0020*/ 	.short	0x0009
        /*0022*/ 	.short	0x0048
        /*0024*/ 	.byte	0x00, 0xf5, 0x21, 0x00


	//----- nvinfo : EIATTR_KPARAM_INFO
	.align		4
.L_176:
        /*0028*/ 	.byte	0x04, 0x17
        /*002a*/ 	.short	(.L_178 - .L_177)
.L_177:
        /*002c*/ 	.word	0x00000000
        /*0030*/ 	.short	0x0008
        /*0032*/ 	.short	0x0040
        /*0034*/ 	.byte	0x00, 0xf5, 0x21, 0x00


	//----- nvinfo : EIATTR_KPARAM_INFO
	.align		4
.L_178:
        /*0038*/ 	.byte	0x04, 0x17
        /*003a*/ 	.short	(.L_180 - .L_179)
.L_179:
        /*003c*/ 	.word	0x00000000
        /*0040*/ 	.short	0x0007
        /*0042*/ 	.short	0x0038
        /*0044*/ 	.byte	0x00, 0xf5, 0x21, 0x00


	//----- nvinfo : EIATTR_KPARAM_INFO
	.align		4
.L_180:
        /*0048*/ 	.byte	0x04, 0x17
        /*004a*/ 	.short	(.L_182 - .L_181)
.L_181:
        /*004c*/ 	.word	0x00000000
        /*0050*/ 	.short	0x0006
        /*0052*/ 	.short	0x0030
        /*0054*/ 	.byte	0x00, 0xf5, 0x21, 0x00


	//----- nvinfo : EIATTR_KPARAM_INFO
	.align		4
.L_182:
        /*0058*/ 	.byte	0x04, 0x17
        /*005a*/ 	.short	(.L_184 - .L_183)
.L_183:
        /*005c*/ 	.word	0x00000000
        /*0060*/ 	.short	0x0005
        /*0062*/ 	.short	0x0028
        /*0064*/ 	.byte	0x00, 0xf5, 0x21, 0x00


	//----- nvinfo : EIATTR_KPARAM_INFO
	.align		4
.L_184:
        /*0068*/ 	.byte	0x04, 0x17
        /*006a*/ 	.short	(.L_186 - .L_185)
.L_185:
        /*006c*/ 	.word	0x00000000
        /*0070*/ 	.short	0x0004
        /*0072*/ 	.short	0x0020
        /*0074*/ 	.byte	0x00, 0xf5, 0x21, 0x00


	//----- nvinfo : EIATTR_KPARAM_INFO
	.align		4
.L_186:
        /*0078*/ 	.byte	0x04, 0x17
        /*007a*/ 	.short	(.L_188 - .L_187)
.L_187:
        /*007c*/ 	.word	0x00000000
        /*0080*/ 	.short	0x0003
        /*0082*/ 	.short	0x0018
        /*0084*/ 	.byte	0x00, 0xf5, 0x21, 0x00


	//----- nvinfo : EIATTR_KPARAM_INFO
	.align		4
.L_188:
        /*0088*/ 	.byte	0x04, 0x17
        /*008a*/ 	.short	(.L_190 - .L_189)
.L_189:
        /*008c*/ 	.word	0x00000000
        /*0090*/ 	.short	0x0002
        /*0092*/ 	.short	0x0010
        /*0094*/ 	.byte	0x00, 0xf5, 0x21, 0x00


	//----- nvinfo : EIATTR_KPARAM_INFO
	.align		4
.L_190:
        /*0098*/ 	.byte	0x04, 0x17
        /*009a*/ 	.short	(.L_192 - .L_191)
.L_191:
        /*009c*/ 	.word	0x00000000
        /*00a0*/ 	.short	0x0001
        /*00a2*/ 	.short	0x0008
        /*00a4*/ 	.byte	0x00, 0xf5, 0x21, 0x00


	//----- nvinfo : EIATTR_KPARAM_INFO
	.align		4
.L_192:
        /*00a8*/ 	.byte	0x04, 0x17
        /*00aa*/ 	.short	(.L_194 - .L_193)
.L_193:
        /*00ac*/ 	.word	0x00000000
        /*00b0*/ 	.short	0x0000
        /*00b2*/ 	.short	0x0000
        /*00b4*/ 	.byte	0x00, 0xf5, 0x21, 0x00


	//----- nvinfo : EIATTR_SPARSE_MMA_MASK
	.align		4
.L_194:
        /*00b8*/ 	.byte	0x03, 0x50
        /*00ba*/ 	.short	0x0000


	//----- nvinfo : EIATTR_MAXREG_COUNT
	.align		4
        /*00bc*/ 	.byte	0x03, 0x1b
        /*00be*/ 	.short	0x00ff


	//----- nvinfo : EIATTR_MERCURY_ISA_VERSION
	.align		4
        /*00c0*/ 	.byte	0x03, 0x5f
        /*00c2*/ 	.short	0x0101


	//----- nvinfo : EIATTR_VRC_CTA_INIT_COUNT
	.align		4
        /*00c4*/ 	.byte	0x02, 0x4a
	.zero		1
	.zero		1


	//----- nvinfo : EIATTR_EXIT_INSTR_OFFSETS
	.align		4
        /*00c8*/ 	.byte	0x04, 0x1c
        /*00ca*/ 	.short	(.L_196 - .L_195)


	//   ....[0]....
.L_195:
        /*00cc*/ 	.word	0x000000c0


	//   ....[1]....
        /*00d0*/ 	.word	0x00000820


	//----- nvinfo : EIATTR_CRS_STACK_SIZE
	.align		4
.L_196:
        /*00d4*/ 	.byte	0x04, 0x1e
        /*00d6*/ 	.short	(.L_198 - .L_197)
.L_197:
        /*00d8*/ 	.word	0x00000000


	//----- nvinfo : EIATTR_CBANK_PARAM_SIZE
	.align		4
.L_198:
        /*00dc*/ 	.byte	0x03, 0x19
        /*00de*/ 	.short	0x0054


	//----- nvinfo : EIATTR_PARAM_CBANK
	.align		4
        /*00e0*/ 	.byte	0x04, 0x0a
        /*00e2*/ 	.short	(.L_200 - .L_199)
	.align		4
.L_199:
        /*00e4*/ 	.word	index@(.nv.constant0._Z14nevyazkaKernelPdS_S_S_S_S_S_S_S_S_j)
        /*00e8*/ 	.short	0x0380
        /*00ea*/ 	.short	0x0054


	//----- nvinfo : EIATTR_SW_WAR
	.align		4
.L_200:
        /*00ec*/ 	.byte	0x04, 0x36
        /*00ee*/ 	.short	(.L_202 - .L_201)
.L_201:
        /*00f0*/ 	.word	0x00000008
.L_202:


//--------------------- .nv.info._Z21initVectorInGpuKernelPij --------------------------
	.section	.nv.info._Z21initVectorInGpuKernelPij,"",@"SHT_CUDA_INFO"
	.sectionflags	@""
	.align	4


	//----- nvinfo : EIATTR_CUDA_API_VERSION
	.align		4
        /*0000*/ 	.byte	0x04, 0x37
        /*0002*/ 	.short	(.L_204 - .L_203)
.L_203:
        /*0004*/ 	.word	0x00000082


	//----- nvinfo : EIATTR_KPARAM_INFO
	.align		4
.L_204:
        /*0008*/ 	.byte	0x04, 0x17
        /*000a*/ 	.short	(.L_206 - .L_205)
.L_205:
        /*000c*/ 	.word	0x00000000
        /*0010*/ 	.short	0x0001
        /*0012*/ 	.short	0x0008
        /*0014*/ 	.byte	0x00, 0xf0, 0x11, 0x00


	//----- nvinfo : EIATTR_KPARAM_INFO
	.align		4
.L_206:
        /*0018*/ 	.byte	0x04, 0x17
        /*001a*/ 	.short	(.L_208 - .L_207)
.L_207:
        /*001c*/ 	.word	0x00000000
        /*0020*/ 	.short	0x0000
        /*0022*/ 	.short	0x0000
        /*0024*/ 	.byte	0x00, 0xf5, 0x21, 0x00


	//----- nvinfo : EIATTR_SPARSE_MMA_MASK
	.align		4
.L_208:
        /*0028*/ 	.byte	0x03, 0x50
        /*002a*/ 	.short	0x0000


	//----- nvinfo : EIATTR_MAXREG_COUNT
	.align		4
        /*002c*/ 	.byte	0x03, 0x1b
        /*002e*/ 	.short	0x00ff


	//----- nvinfo : EIATTR_EXTERNS
	.align		4
        /*0030*/ 	.byte	0x04, 0x0f
        /*0032*/ 	.short	(.L_210 - .L_209)


	//   ....[0]....
	.align		4
.L_209:
        /*0034*/ 	.word	index@(vprintf)


	//----- nvinfo : EIATTR_MERCURY_ISA_VERSION
	.align		4
.L_210:
        /*0038*/ 	.byte	0x03, 0x5f
        /*003a*/ 	.short	0x0101


	//----- nvinfo : EIATTR_VRC_CTA_INIT_COUNT
	.align		4
        /*003c*/ 	.byte	0x02, 0x4a
	.zero		1
	.zero		1


	//----- nvinfo : EIATTR_SYSCALL_OFFSETS
	.align		4
        /*0040*/ 	.byte	0x04, 0x46
        /*0042*/ 	.short	(.L_212 - .L_211)


	//   ....[0]....
.L_211:
        /*0044*/ 	.word	0x00000290


	//   ....[1]....
        /*0048*/ 	.word	0x00000370


	//   ....[2]....
        /*004c*/ 	.word	0x00000410


	//   ....[3]....
        /*0050*/ 	.word	0x000004b0


	//   ....[4]....
        /*0054*/ 	.word	0x000005f0


	//   ....[5]....
        /*0058*/ 	.word	0x00000690


	//   ....[6]....
        /*005c*/ 	.word	0x00000700


	//----- nvinfo : EIATTR_EXIT_INSTR_OFFSETS
	.align		4
.L_212:
        /*0060*/ 	.byte	0x04, 0x1c
        /*0062*/ 	.short	(.L_214 - .L_213)


	//   ....[0]....
.L_213:
        /*0064*/ 	.word	0x00000150


	//   ....[1]....
        /*0068*/ 	.word	0x00000b40


	//----- nvinfo : EIATTR_CRS_STACK_SIZE
	.align		4
.L_214:
        /*006c*/ 	.byte	0x04, 0x1e
        /*006e*/ 	.short	(.L_216 - .L_215)
.L_215:
        /*0070*/ 	.word	0x00000000


	//----- nvinfo : EIATTR_CBANK_PARAM_SIZE
	.align		4
.L_216:
        /*0074*/ 	.byte	0x03, 0x19
        /*0076*/ 	.short	0x000c


	//----- nvinfo : EIATTR_PARAM_CBANK
	.align		4
        /*0078*/ 	.byte	0x04, 0x0a
        /*007a*/ 	.short	(.L_218 - .L_217)
	.align		4
.L_217:
        /*007c*/ 	.word	index@(.nv.constant0._Z21initVectorInGpuKernelPij)
        /*0080*/ 	.short	0x0380
        /*0082*/ 	.short	0x000c


	//----- nvinfo : EIATTR_SW_WAR
	.align		4
.L_218:
        /*0084*/ 	.byte	0x04, 0x36
        /*0086*/ 	.short	(.L_220 - .L_219)
.L_219:
        /*0088*/ 	.word	0x00000008
.L_220:


//--------------------- .nv.info._Z12reduceKernelPdS_ --------------------------
	.section	.nv.info._Z12reduceKernelPdS_,"",@"SHT_CUDA_INFO"
	.sectionflags	@""
	.align	4


	//----- nvinfo : EIATTR_CUDA_API_VERSION
	.align		4
        /*0000*/ 	.byte	0x04, 0x37
        /*0002*/ 	.short	(.L_222 - .L_221)
.L_221:
        /*0004*/ 	.word	0x00000082


	//----- nvinfo : EIATTR_KPARAM_INFO
	.align		4
.L_222:
        /*0008*/ 	.byte	0x04, 0x17
        /*000a*/ 	.short	(.L_224 - .L_223)
.L_223:
        /*000c*/ 	.word	0x00000000
        /*0010*/ 	.short	0x0001
        /*0012*/ 	.short	0x0008
        /*0014*/ 	.byte	0x00, 0xf5, 0x21, 0x00


	//----- nvinfo : EIATTR_KPARAM_INFO
	.align		4
.L_224:
        /*0018*/ 	.byte	0x04, 0x17
        /*001a*/ 	.short	(.L_226 - .L_225)
.L_225:
        /*001c*/ 	.word	0x00000000
        /*0020*/ 	.short	0x0000
        /*0022*/ 	.short	0x0000
        /*0024*/ 	.byte	0x00, 0xf5, 0x21, 0x00


	//----- nvinfo : EIATTR_SPARSE_MMA_MASK
	.align		4
.L_226:
        /*0028*/ 	.byte	0x03, 0x50
        /*002a*/ 	.short	0x0000


	//----- nvinfo : EIATTR_MAXREG_COUNT
	.align		4
        /*002c*/ 	.byte	0x03, 0x1b
        /*002e*/ 	.short	0x00ff


	//----- nvinfo : EIATTR_NUM_BARRIERS
	.align		4
        /*0030*/ 	.byte	0x02, 0x4c
        /*0032*/ 	.byte	0x01
	.zero		1


	//----- nvinfo : EIATTR_MERCURY_ISA_VERSION
	.align		4
        /*0034*/ 	.byte	0x03, 0x5f
        /*0036*/ 	.short	0x0101


	//----- nvinfo : EIATTR_VRC_CTA_INIT_COUNT
	.align		4
        /*0038*/ 	.byte	0x02, 0x4a
	.zero		1
	.zero		1


	//----- nvinfo : EIATTR_EXIT_INSTR_OFFSETS
	.align		4
        /*003c*/ 	.byte	0x04, 0x1c
        /*003e*/ 	.short	(.L_228 - .L_227)


	//   ....[0]....
.L_227:
        /*0040*/ 	.word	0x00000230


	//   ....[1]....
        /*0044*/ 	.word	0x00000330


	//   ....[2]....
        /*0048*/ 	.word	0x000003b0


	//----- nvinfo : EIATTR_CBANK_PARAM_SIZE
	.align		4
.L_228:
        /*004c*/ 	.byte	0x03, 0x19
        /*004e*/ 	.short	0x0010


	//----- nvinfo : EIATTR_PARAM_CBANK
	.align		4
        /*0050*/ 	.byte	0x04, 0x0a
        /*0052*/ 	.short	(.L_230 - .L_229)
	.align		4
.L_229:
        /*0054*/ 	.word	index@(.nv.constant0._Z12reduceKernelPdS_)
        /*0058*/ 	.short	0x0380
        /*005a*/ 	.short	0x0010


	//----- nvinfo : EIATTR_SW_WAR
	.align		4
.L_230:
        /*005c*/ 	.byte	0x04, 0x36
        /*005e*/ 	.short	(.L_232 - .L_231)
.L_231:
        /*0060*/ 	.word	0x00000008
.L_232:


//--------------------- .nv.info._Z21sumElFromN1ToN2KernelPdS_ll --------------------------
	.section	.nv.info._Z21sumElFromN1ToN2KernelPdS_ll,"",@"SHT_CUDA_INFO"
	.sectionflags	@""
	.align	4


	//----- nvinfo : EIATTR_CUDA_API_VERSION
	.align		4
        /*0000*/ 	.byte	0x04, 0x37
        /*0002*/ 	.short	(.L_234 - .L_233)
.L_233:
        /*0004*/ 	.word	0x00000082


	//----- nvinfo : EIATTR_KPARAM_INFO
	.align		4
.L_234:
        /*0008*/ 	.byte	0x04, 0x17
        /*000a*/ 	.short	(.L_236 - .L_235)
.L_235:
        /*000c*/ 	.word	0x00000000
        /*0010*/ 	.short	0x0003
        /*0012*/ 	.short	0x0018
        /*0014*/ 	.byte	0x00, 0xf0, 0x21, 0x00


	//----- nvinfo : EIATTR_KPARAM_INFO
	.align		4
.L_236:
        /*0018*/ 	.byte	0x04, 0x17
        /*001a*/ 	.short	(.L_238 - .L_237)
.L_237:
        /*001c*/ 	.word	0x00000000
        /*0020*/ 	.short	0x0002
        /*0022*/ 	.short	0x0010
        /*0024*/ 	.byte	0x00, 0xf0, 0x21, 0x00


	//----- nvinfo : EIATTR_KPARAM_INFO
	.align		4
.L_238:
        /*0028*/ 	.byte	0x04, 0x17
        /*002a*/ 	.short	(.L_240 - .L_239)
.L_239:
        /*002c*/ 	.word	0x00000000
        /*0030*/ 	.short	0x0001
        /*0032*/ 	.short	0x0008
        /*0034*/ 	.byte	0x00, 0xf5, 0x21, 0x00


	//----- nvinfo : EIATTR_KPARAM_INFO
	.align		4
.L_240:
        /*0038*/ 	.byte	0x04, 0x17
        /*003a*/ 	.short	(.L_242 - .L_241)
.L_241:
        /*003c*/ 	.word	0x00000000
        /*0040*/ 	.short	0x0000
        /*0042*/ 	.short	0x0000
        /*0044*/ 	.byte	0x00, 0xf5, 0x21, 0x00


	//----- nvinfo : EIATTR_SPARSE_MMA_MASK
	.align		4
.L_242:
        /*0048*/ 	.byte	0x03, 0x50
        /*004a*/ 	.short	0x0000


	//----- nvinfo : EIATTR_MAXREG_COUNT
	.align		4
        /*004c*/ 	.byte	0x03, 0x1b
        /*004e*/ 	.short	0x00ff


	//----- nvinfo : EIATTR_MERCURY_ISA_VERSION
	.align		4
        /*0050*/ 	.byte	0x03, 0x5f
        /*0052*/ 	.short	0x0101


	//----- nvinfo : EIATTR_VRC_CTA_INIT_COUNT
	.align		4
        /*0054*/ 	.byte	0x02, 0x4a
	.zero		1
	.zero		1


	//----- nvinfo : EIATTR_EXIT_INSTR_OFFSETS
	.align		4
        /*0058*/ 	.byte	0x04, 0x1c
        /*005a*/ 	.short	(.L_244 - .L_243)


	//   ....[0]....
.L_243:
        /*005c*/ 	.word	0x000000c0


	//   ....[1]....
        /*0060*/ 	.word	0x00000620


	//   ....[2]....
        /*0064*/ 	.word	0x00000860


	//   ....[3]....
        /*0068*/ 	.word	0x000009c0


	//   ....[4]....
        /*006c*/ 	.word	0x00000ae0


	//----- nvinfo : EIATTR_CBANK_PARAM_SIZE
	.align		4
.L_244:
        /*0070*/ 	.byte	0x03, 0x19
        /*0072*/ 	.short	0x0020


	//----- nvinfo : EIATTR_PARAM_CBANK
	.align		4
        /*0074*/ 	.byte	0x04, 0x0a
        /*0076*/ 	.short	(.L_246 - .L_245)
	.align		4
.L_245:
        /*0078*/ 	.word	index@(.nv.constant0._Z21sumElFromN1ToN2KernelPdS_ll)
        /*007c*/ 	.short	0x0380
        /*007e*/ 	.short	0x0020


	//----- nvinfo : EIATTR_SW_WAR
	.align		4
.L_246:
        /*0080*/ 	.byte	0x04, 0x36
        /*0082*/ 	.short	(.L_248 - .L_247)
.L_247:
        /*0084*/ 	.word	0x00000008
.L_248:


//--------------------- .nv.info._Z7uKernelPdS_ld --------------------------
	.section	.nv.info._Z7uKernelPdS_ld,"",@"SHT_CUDA_INFO"
	.sectionflags	@""
	.align	4


	//----- nvinfo : EIATTR_CUDA_API_VERSION
	.align		4
        /*0000*/ 	.byte	0x04, 0x37
        /*0002*/ 	.short	(.L_250 - .L_249)
.L_249:
        /*0004*/ 	.word	0x00000082


	//----- nvinfo : EIATTR_KPARAM_INFO
	.align		4
.L_250:
        /*0008*/ 	.byte	0x04, 0x17
        /*000a*/ 	.short	(.L_252 - .L_251)
.L_251:
        /*000c*/ 	.word	0x00000000
        /*0010*/ 	.short	0x0003
        /*0012*/ 	.short	0x0018
        /*0014*/ 	.byte	0x00, 0xf0, 0x21, 0x00


	//----- nvinfo : EIATTR_KPARAM_INFO
	.align		4
.L_252:
        /*0018*/ 	.byte	0x04, 0x17
        /*001a*/ 	.short	(.L_254 - .L_253)
.L_253:
        /*001c*/ 	.word	0x00000000
        /*0020*/ 	.short	0x0002
        /*0022*/ 	.short	0x0010
        /*0024*/ 	.byte	0x00, 0xf0, 0x21, 0x00


	//----- nvinfo : EIATTR_KPARAM_INFO
	.align		4
.L_254:
        /*0028*/ 	.byte	0x04, 0x17
        /*002a*/ 	.short	(.L_256 - .L_255)
.L_255:
        /*002c*/ 	.word	0x00000000
        /*0030*/ 	.short	0x0001
        /*0032*/ 	.short	0x0008
        /*0034*/ 	.byte	0x00, 0xf5, 0x21, 0x00


	//----- nvinfo : EIATTR_KPARAM_INFO
	.align		4
.L_256:
        /*0038*/ 	.byte	0x04, 0x17
        /*003a*/ 	.short	(.L_258 - .L_257)
.L_257:
        /*003c*/ 	.word	0x00000000
        /*0040*/ 	.short	0x0000
        /*0042*/ 	.short	0x0000
        /*0044*/ 	.byte	0x00, 0xf5, 0x21, 0x00


	//----- nvinfo : EIATTR_SPARSE_MMA_MASK
	.align		4
.L_258:
        /*0048*/ 	.byte	0x03, 0x50
        /*004a*/ 	.short	0x0000


	//----- nvinfo : EIATTR_MAXREG_COUNT
	.align		4
        /*004c*/ 	.byte	0x03, 0x1b
        /*004e*/ 	.short	0x00ff


	//----- nvinfo : EIATTR_MERCURY_ISA_VERSION
	.align		4
        /*0050*/ 	.byte	0x03, 0x5f
        /*0052*/ 	.short	0x0101


	//----- nvinfo : EIATTR_VRC_CTA_INIT_COUNT
	.align		4
        /*0054*/ 	.byte	0x02, 0x4a
	.zero		1
	.zero		1


	//----- nvinfo : EIATTR_EXIT_INSTR_OFFSETS
	.align		4
        /*0058*/ 	.byte	0x04, 0x1c
        /*005a*/ 	.short	(.L_260 - .L_259)


	//   ....[0]....
.L_259:
        /*005c*/ 	.word	0x000000c0


	//   ....[1]....
        /*0060*/ 	.word	0x000002f0


	//----- nvinfo : EIATTR_CBANK_PARAM_SIZE
	.align		4
.L_260:
        /*0064*/ 	.byte	0x03, 0x19
        /*0066*/ 	.short	0x0020


	//----- nvinfo : EIATTR_PARAM_CBANK
	.align		4
        /*0068*/ 	.byte	0x04, 0x0a
        /*006a*/ 	.short	(.L_262 - .L_261)
	.align		4
.L_261:
        /*006c*/ 	.word	index@(.nv.constant0._Z7uKernelPdS_ld)
        /*0070*/ 	.short	0x0380
        /*0072*/ 	.short	0x0020


	//----- nvinfo : EIATTR_SW_WAR
	.align		4
.L_262:
        /*0074*/ 	.byte	0x04, 0x36
        /*0076*/ 	.short	(.L_264 - .L_263)
.L_263:
        /*0078*/ 	.word	0x00000008
.L_264:


//--------------------- .nv.callgraph             --------------------------
	.section	.nv.callgraph,"",@"SHT_CUDA_CALLGRAPH"
	.align	4
	.sectionentsize	8
	.align		4
        /*0000*/ 	.word	0x00000000
	.align		4
        /*0004*/ 	.word	0xffffffff
	.align		4
        /*0008*/ 	.word	index@(_Z21initVectorInGpuKernelPij)
	.align		4
        /*000c*/ 	.word	index@(vprintf)
	.align		4
        /*0010*/ 	.word	0x00000000
	.align		4
        /*0014*/ 	.word	0xfffffffe
	.align		4
        /*0018*/ 	.word	0x00000000
	.align		4
        /*001c*/ 	.word	0xfffffffd
	.align		4
        /*0020*/ 	.word	0x00000000
	.align		4
        /*0024*/ 	.word	0xfffffffc


//--------------------- .nv.constant4             --------------------------
	.section	.nv.constant4,"a",@progbits
	.align	8
	.align		8
.nv.constant4:
        /*0000*/ 	.dword	$str$6
	.align		8
        /*0008*/ 	.dword	$str$7
	.align		8
        /*0010*/ 	.dword	$str$8
	.align		8
        /*0018*/ 	.dword	$str$9
	.align		8
        /*0020*/ 	.dword	$str$10
	.align		8
        /*0028*/ 	.dword	$str$11
	.align		8
        /*0030*/ 	.dword	$str$12
	.align		8
        /*0038*/ 	.dword	vprintf


//--------------------- .text._Z11awrRrKernelPdS_S_S_S_S_S_S_S_S_S_j --------------------------
	.section	.text._Z11awrRrKernelPdS_S_S_S_S_S_S_S_S_S_j,"ax",@progbits
	.align	128
        .global         _Z11awrRrKernelPdS_S_S_S_S_S_S_S_S_S_j
        .type           _Z11awrRrKernelPdS_S_S_S_S_S_S_S_S_S_j,@function
        .size           _Z11awrRrKernelPdS_S_S_S_S_S_S_S_S_S_j,(.L_x_77 - _Z11awrRrKernelPdS_S_S_S_S_S_S_S_S_S_j)
        .other          _Z11awrRrKernelPdS_S_S_S_S_S_S_S_S_S_j,@"STO_CUDA_ENTRY STV_DEFAULT"
_Z11awrRrKernelPdS_S_S_S_S_S_S_S_S_S_j:
.text._Z11awrRrKernelPdS_S_S_S_S_S_S_S_S_S_j:
[----:B------:R-:W-:Y:S01]  /*0000*/  LDC R1, c[0x0][0x37c] ;  /* 0x0000df00ff017b82 */ /* 0x000fe20000000800 */
[----:B------:R-:W0:Y:S01]  /*0010*/  S2R R3, SR_CTAID.Y ;  /* 0x0000000000037919 */ /* 0x000e220000002600 */
[----:B------:R-:W1:Y:S01]  /*0020*/  LDCU UR4, c[0x0][0x360] ;  /* 0x00006c00ff0477ac */ /* 0x000e620008000800 */
[----:B------:R-:W0:Y:S01]  /*0030*/  S2R R0, SR_TID.Y ;  /* 0x0000000000007919 */ /* 0x000e220000002200 */
[----:B------:R-:W0:Y:S01]  /*0040*/  LDCU UR5, c[0x0][0x364] ;  /* 0x00006c80ff0577ac */ /* 0x000e220008000800 */
[----:B------:R-:W1:Y:S01]  /*0050*/  S2R R2, SR_CTAID.X ;  /* 0x0000000000027919 */ /* 0x000e620000002500 */
[----:B------:R-:W1:Y:S01]  /*0060*/  S2R R5, SR_TID.X ;  /* 0x0000000000057919 */ /* 0x000e620000002100 */
[----:B0-----:R-:W-:Y:S02]  /*0070*/  IMAD R3, R3, UR5, R0 ;  /* 0x0000000503037c24 */ /* 0x001fe4000f8e0200 */
[----:B-1----:R-:W-:Y:S02]  /*0080*/  IMAD R2, R2, UR4, R5 ;  /* 0x0000000402027c24 */ /* 0x002fe4000f8e0205 */
[----:B------:R-:W-:-:S05]  /*0090*/  VIADD R5, R3, 0xffffff9d ;  /* 0xffffff9d03057836 */ /* 0x000fca0000000000 */
[----:B------:R-:W-:-:S04]  /*00a0*/  VIADDMNMX.U32 R5, R2, 0xffffff9d, R5, PT ;  /* 0xffffff9d02057846 */ /* 0x000fc80003800005 */
[----:B------:R-:W-:-:S13]  /*00b0*/  ISETP.GE.U32.AND P0, PT, R5, -0x62, PT ;  /* 0xffffff9e0500780c */ /* 0x000fda0003f06070 */
[----:B------:R-:W-:Y:S05]  /*00c0*/  @!P0 EXIT ;  /* 0x000000000000894d */ /* 0x000fea0003800000 */
[----:B------:R-:W0:Y:S01]  /*00d0*/  LDCU.128 UR4, c[0x0][0x390] ;  /* 0x00007200ff0477ac */ /* 0x000e220008000c00 */
[----:B------:R-:W-:Y:S01]  /*00e0*/  IMAD R2, R3, 0x64, R2 ;  /* 0x0000006403027824 */ /* 0x000fe200078e0202 */
[----:B------:R-:W1:Y:S03]  /*00f0*/  LDCU.64 UR14, c[0x0][0x3a8] ;  /* 0x00007500ff0e77ac */ /* 0x000e660008000a00 */
[----:B------:R-:W-:Y:S01]  /*0100*/  IMAD.WIDE.U32 R4, R2, 0x8, RZ ;  /* 0x0000000802047825 */ /* 0x000fe200078e00ff */
[----:B------:R-:W2:Y:S03]  /*0110*/  LDCU.64 UR16, c[0x0][0x3b0] ;  /* 0x00007600ff1077ac */ /* 0x000ea60008000a00 */
[----:B------:R-:W-:Y:S02]  /*0120*/  IMAD.MOV.U32 R3, RZ, RZ, R4 ;  /* 0x000000ffff037224 */ /* 0x000fe400078e0004 */
[----:B------:R-:W-:Y:S01]  /*0130*/  IMAD.MOV.U32 R4, RZ, RZ, R5 ;  /* 0x000000ffff047224 */ /* 0x000fe200078e0005 */
[----:B------:R-:W3:Y:S01]  /*0140*/  LDCU.64 UR18, c[0x0][0x3d0] ;  /* 0x00007a00ff1277ac */ /* 0x000ee20008000a00 */
[----:B------:R-:W4:Y:S01]  /*0150*/  LDCU.64 UR20, c[0x0][0x358] ;  /* 0x00006b00ff1477ac */ /* 0x000f220008000a00 */
[----:B0-----:R-:W-:-:S02]  /*0160*/  UIADD3 UR13, UP0, UPT, UR4, 0x13880, URZ ;  /* 0x00013880040d7890 */ /* 0x001fc4000ff1e0ff */
[----:B------:R-:W-:Y:S02]  /*0170*/  UIADD3 UR11, UP1, UPT, UR6, 0x3a980, URZ ;  /* 0x0003a980060b7890 */ /* 0x000fe4000ff3e0ff */
[----:B-1----:R-:W-:Y:S02]  /*0180*/  UIADD3 UR9, UP2, UPT, UR14, 0x27100, URZ ;  /* 0x000271000e097890 */ /* 0x002fe4000ff5e0ff */
[----:B------:R-:W-:Y:S02]  /*0190*/  UIADD3.X UR14, UPT, UPT, URZ, UR5, URZ, UP0, !UPT ;  /* 0x00000005ff0e7290 */ /* 0x000fe400087fe4ff */
[----:B------:R-:W-:Y:S02]  /*01a0*/  UIADD3.X UR12, UPT, UPT, URZ, UR7, URZ, UP1, !UPT ;  /* 0x00000007ff0c7290 */ /* 0x000fe40008ffe4ff */
[----:B--2---:R-:W-:Y:S02]  /*01b0*/  UIADD3 UR7, UP0, UPT, UR16, 0x27100, URZ ;  /* 0x0002710010077890 */ /* 0x004fe4000ff1e0ff */
[----:B---3--:R-:W-:-:S02]  /*01c0*/  UIADD3 UR5, UP1, UPT, UR18, 0x13880, URZ ;  /* 0x0001388012057890 */ /* 0x008fc4000ff3e0ff */
[----:B------:R-:W-:Y:S01]  /*01d0*/  UIADD3.X UR10, UPT, UPT, URZ, UR15, URZ, UP2, !UPT ;  /* 0x0000000fff0a7290 */ /* 0x000fe200097fe4ff */
[----:B------:R-:W0:Y:S01]  /*01e0*/  LDCU UR22, c[0x0][0x3d8] ;  /* 0x00007b00ff1677ac */ /* 0x000e220008000800 */
[----:B------:R-:W-:Y:S02]  /*01f0*/  UIADD3.X UR8, UPT, UPT, URZ, UR17, URZ, UP0, !UPT ;  /* 0x00000011ff087290 */ /* 0x000fe400087fe4ff */
[----:B------:R-:W-:Y:S01]  /*0200*/  UIADD3.X UR6, UPT, UPT, URZ, UR19, URZ, UP1, !UPT ;  /* 0x00000013ff067290 */ /* 0x000fe20008ffe4ff */
[----:B------:R-:W-:Y:S01]  /*0210*/  UMOV UR15, 0x9e ;  /* 0x0000009e000f7882 */ /* 0x000fe20000000000 */
[----:B----4-:R-:W-:-:S10]  /*0220*/  UMOV UR4, URZ ;  /* 0x000000ff00047c82 */ /* 0x010fd40008000000 */
.L_x_8:
[----:B0-----:R-:W-:Y:S01]  /*0230*/  ISETP.GE.U32.AND P0, PT, R2, UR22, PT ;  /* 0x0000001602007c0c */ /* 0x001fe2000bf06070 */
[----:B------:R-:W-:Y:S01]  /*0240*/  UIADD3 UR15, UP0, UPT, UR15, -0x2, URZ ;  /* 0xfffffffe0f0f7890 */ /* 0x000fe2000ff1e0ff */
[----:B------:R-:W-:Y:S03]  /*0250*/  BSSY.RECONVERGENT B0, `(.L_x_0) ;  /* 0x00000b1000007945 */ /* 0x000fe60003800200 */
[----:B------:R-:W-:Y:S02]  /*0260*/  UIADD3.X UR4, UPT, UPT, UR4, -0x1, URZ, UP0, !UPT ;  /* 0xffffffff04047890 */ /* 0x000fe400087fe4ff */
[----:B------:R-:W-:-:S04]  /*0270*/  UISETP.NE.U32.AND UP0, UPT, UR15, URZ, UPT ;  /* 0x000000ff0f00728c */ /* 0x000fc8000bf05070 */
[----:B------:R-:W-:Y:S02]  /*0280*/  UISETP.NE.AND.EX UP0, UPT, UR4, URZ, UPT, UP0 ;  /* 0x000000ff0400728c */ /* 0x000fe4000bf05300 */
[----:B------:R-:W-:Y:S09]  /*0290*/  @P0 BRA `(.L_x_1) ;  /* 0x0000000800b00947 */ /* 0x000ff20003800000 */
[----:B------:R-:W0:Y:S08]  /*02a0*/  LDC.64 R16, c[0x0][0x3a0] ;  /* 0x0000e800ff107b82 */ /* 0x000e300000000a00 */
[----:B------:R-:W1:Y:S08]  /*02b0*/  LDC.64 R14, c[0x0][0x3b8] ;  /* 0x0000ee00ff0e7b82 */ /* 0x000e700000000a00 */
[----:B------:R-:W2:Y:S01]  /*02c0*/  LDC.64 R12, c[0x0][0x3c0] ;  /* 0x0000f000ff0c7b82 */ /* 0x000ea20000000a00 */
[----:B0-----:R-:W-:-:S07]  /*02d0*/  IADD3 R16, P0, P1, R3, 0x27100, R16 ;  /* 0x0002710003107810 */ /* 0x001fce000791e010 */
[----:B------:R-:W0:Y:S01]  /*02e0*/  LDC.64 R10, c[0x0][0x3c8] ;  /* 0x0000f200ff0a7b82 */ /* 0x000e220000000a00 */
[----:B------:R-:W-:-:S05]  /*02f0*/  IADD3.X R17, PT, PT, R4, R17, RZ, P0, P1 ;  /* 0x0000001104117210 */ /* 0x000fca00007e24ff */
[----:B------:R-:W3:Y:S02]  /*0300*/  LDG.E.64 R18, desc[UR20][R16.64+-0x13880] ;  /* 0xfec7801410127981 */ /* 0x000ee4000c1e1b00 */
[----:B------:R-:W4:Y:S01]  /*0310*/  LDC.64 R8, c[0x0][0x380] ;  /* 0x0000e000ff087b82 */ /* 0x000f220000000a00 */
[C---:B-1----:R-:W-:Y:S01]  /*0320*/  IADD3 R14, P0, P1, R3.reuse, 0x27100, R14 ;  /* 0x00027100030e7810 */ /* 0x042fe2000791e00e */
[----:B------:R-:W-:Y:S03]  /*0330*/  BSSY.RECONVERGENT B1, `(.L_x_2) ;  /* 0x0000055000017945 */ /* 0x000fe60003800200 */
[C---:B------:R-:W-:Y:S02]  /*0340*/  IADD3.X R15, PT, PT, R4.reuse, R15, RZ, P0, P1 ;  /* 0x0000000f040f7210 */ /* 0x040fe400007e24ff */
[----:B--2---:R-:W-:Y:S01]  /*0350*/  IADD3 R12, P2, P3, R3, 0x13880, R12 ;  /* 0x00013880030c7810 */ /* 0x004fe20007b5e00c */
[----:B------:R-:W1:Y:S03]  /*0360*/  LDC.64 R6, c[0x0][0x388] ;  /* 0x0000e200ff067b82 */ /* 0x000e660000000a00 */
[----:B------:R-:W-:-:S02]  /*0370*/  IADD3.X R13, PT, PT, R4, R13, RZ, P2, P3 ;  /* 0x0000000d040d7210 */ /* 0x000fc400017e64ff */
[----:B0-----:R-:W-:-:S04]  /*0380*/  IADD3 R10, P1, P2, R3, 0x13880, R10 ;  /* 0x00013880030a7810 */ /* 0x001fc80007a3e00a */
[----:B------:R-:W-:Y:S02]  /*0390*/  IADD3.X R11, PT, PT, R4, R11, RZ, P1, P2 ;  /* 0x0000000b040b7210 */ /* 0x000fe40000fe44ff */
[----:B----4-:R-:W-:-:S04]  /*03a0*/  IADD3 R8, P3, P4, R3, 0x13880, R8 ;  /* 0x0001388003087810 */ /* 0x010fc80007c7e008 */
[----:B------:R-:W-:Y:S02]  /*03b0*/  IADD3.X R9, PT, PT, R4, R9, RZ, P3, P4 ;  /* 0x0000000904097210 */ /* 0x000fe40001fe84ff */
[----:B-1----:R-:W-:-:S04]  /*03c0*/  IADD3 R6, P5, P6, R3, 0x13880, R6 ;  /* 0x0001388003067810 */ /* 0x002fc80007ebe006 */
[----:B------:R-:W-:Y:S01]  /*03d0*/  IADD3.X R7, PT, PT, R4, R7, RZ, P5, P6 ;  /* 0x0000000704077210 */ /* 0x000fe20002fec4ff */
[----:B---3--:R-:W-:-:S14]  /*03e0*/  DSETP.GT.AND P0, PT, R18, RZ, PT ;  /* 0x000000ff1200722a */ /* 0x008fdc0003f04000 */
[----:B------:R-:W-:Y:S05]  /*03f0*/  @!P0 BRA `(.L_x_3) ;  /* 0x0000000400208947 */ /* 0x000fea0003800000 */
[C---:B------:R-:W-:Y:S02]  /*0400*/  IADD3 R34, P1, PT, R3.reuse, UR7, RZ ;  /* 0x0000000703227c10 */ /* 0x040fe4000ff3e0ff */
[C---:B------:R-:W-:Y:S02]  /*0410*/  IADD3 R32, P0, PT, R3.reuse, UR11, RZ ;  /* 0x0000000b03207c10 */ /* 0x040fe4000ff1e0ff */
[C---:B------:R-:W-:Y:S02]  /*0420*/  IADD3.X R35, PT, PT, R4.reuse, UR8, RZ, P1, !PT ;  /* 0x0000000804237c10 */ /* 0x040fe40008ffe4ff */
[C---:B------:R-:W-:Y:S02]  /*0430*/  IADD3.X R33, PT, PT, R4.reuse, UR12, RZ, P0, !PT ;  /* 0x0000000c04217c10 */ /* 0x040fe400087fe4ff */
[----:B------:R-:W-:Y:S01]  /*0440*/  IADD3 R26, P0, PT, R3, UR9, RZ ;  /* 0x00000009031a7c10 */ /* 0x000fe2000ff1e0ff */
[----:B------:R-:W2:Y:S04]  /*0450*/  LDG.E.64 R24, desc[UR20][R34.64+-0x13880] ;  /* 0xfec7801422187981 */ /* 0x000ea8000c1e1b00 */
[----:B------:R-:W2:Y:S01]  /*0460*/  LDG.E.64 R28, desc[UR20][R32.64+-0x27108] ;  /* 0xfd8ef814201c7981 */ /* 0x000ea2000c1e1b00 */
[----:B------:R-:W-:-:S03]  /*0470*/  IADD3.X R27, PT, PT, R4, UR10, RZ, P0, !PT ;  /* 0x0000000a041b7c10 */ /* 0x000fc600087fe4ff */
[----:B------:R-:W3:Y:S04]  /*0480*/  LDG.E.64 R20, desc[UR20][R32.64+-0x270f8] ;  /* 0xfd8f081420147981 */ /* 0x000ee8000c1e1b00 */
[----:B------:R-:W3:Y:S01]  /*0490*/  LDG.E.64 R22, desc[UR20][R26.64+-0x13880] ;  /* 0xfec780141a167981 */ /* 0x000ee2000c1e1b00 */
[----:B--2---:R-:W-:-:S03]  /*04a0*/  DMUL R30, R24, R28 ;  /* 0x0000001c181e7228 */ /* 0x004fc60000000000 */
[----:B------:R-:W2:Y:S04]  /*04b0*/  LDG.E.64 R24, desc[UR20][R14.64+-0x13880] ;  /* 0xfec780140e187981 */ /* 0x000ea8000c1e1b00 */
[----:B------:R-:W2:Y:S01]  /*04c0*/  LDG.E.64 R28, desc[UR20][R32.64+-0x26de0] ;  /* 0xfd922014201c7981 */ /* 0x000ea2000c1e1b00 */
[----:B---3--:R-:W-:-:S03]  /*04d0*/  DFMA R30, R22, R20, R30 ;  /* 0x00000014161e722b */ /* 0x008fc6000000001e */
[----:B------:R-:W3:Y:S04]  /*04e0*/  LDG.E.64 R20, desc[UR20][R12.64] ;  /* 0x000000140c147981 */ /* 0x000ee8000c1e1b00 */
[----:B------:R-:W3:Y:S01]  /*04f0*/  LDG.E.64 R22, desc[UR20][R32.64+-0x27420] ;  /* 0xfd8be01420167981 */ /* 0x000ee2000c1e1b00 */
[----:B------:R-:W-:-:S04]  /*0500*/  IADD3 R34, P0, PT, R3, UR5, RZ ;  /* 0x0000000503227c10 */ /* 0x000fc8000ff1e0ff */
[----:B------:R-:W-:-:S06]  /*0510*/  IADD3.X R35, PT, PT, R4, UR6, RZ, P0, !PT ;  /* 0x0000000604237c10 */ /* 0x000fcc00087fe4ff */
[----:B------:R-:W4:Y:S01]  /*0520*/  LDG.E.64 R34, desc[UR20][R34.64] ;  /* 0x0000001422227981 */ /* 0x000f22000c1e1b00 */
[----:B--2---:R-:W-:-:S03]  /*0530*/  DFMA R30, R24, R28, R30 ;  /* 0x0000001c181e722b */ /* 0x004fc6000000001e */
[----:B------:R-:W2:Y:S04]  /*0540*/  LDG.E.64 R24, desc[UR20][R10.64] ;  /* 0x000000140a187981 */ /* 0x000ea8000c1e1b00 */
[----:B------:R-:W2:Y:S01]  /*0550*/  LDG.E.64 R28, desc[UR20][R32.64+-0x13880] ;  /* 0xfec78014201c7981 */ /* 0x000ea2000c1e1b00 */
[----:B---3--:R-:W-:-:S03]  /*0560*/  DFMA R20, R20, R22, R30 ;  /* 0x000000161414722b */ /* 0x008fc6000000001e */
[----:B------:R-:W4:Y:S04]  /*0570*/  LDG.E.64 R30, desc[UR20][R32.64+-0x3a980] ;  /* 0xfc568014201e7981 */ /* 0x000f28000c1e1b00 */
[----:B------:R-:W3:Y:S01]  /*0580*/  LDG.E.64 R22, desc[UR20][R32.64+-0x27100] ;  /* 0xfd8f001420167981 */ /* 0x000ee2000c1e1b00 */
[----:B--2---:R-:W-:-:S08]  /*0590*/  DFMA R20, R24, R28, R20 ;  /* 0x0000001c1814722b */ /* 0x004fd00000000014 */
[----:B----4-:R-:W-:-:S08]  /*05a0*/  DFMA R20, R34, R30, R20 ;  /* 0x0000001e2214722b */ /* 0x010fd00000000014 */
[----:B---3--:R-:W-:-:S08]  /*05b0*/  DFMA R20, R18, R22, -R20 ;  /* 0x000000161214722b */ /* 0x008fd00000000814 */
[----:B------:R-:W-:-:S07]  /*05c0*/  DMUL R20, R22, R20 ;  /* 0x0000001416147228 */ /* 0x000fce0000000000 */
[----:B------:R0:W-:Y:S04]  /*05d0*/  STG.E.64 desc[UR20][R8.64], R20 ;  /* 0x0000001408007986 */ /* 0x0001e8000c101b14 */
[----:B------:R-:W2:Y:S04]  /*05e0*/  LDG.E.64 R18, desc[UR20][R16.64+-0x13880] ;  /* 0xfec7801410127981 */ /* 0x000ea8000c1e1b00 */
[----:B------:R-:W3:Y:S04]  /*05f0*/  LDG.E.64 R30, desc[UR20][R14.64+-0x13880] ;  /* 0xfec780140e1e7981 */ /* 0x000ee8000c1e1b00 */
[----:B------:R-:W3:Y:S04]  /*0600*/  LDG.E.64 R22, desc[UR20][R32.64+-0x26de0] ;  /* 0xfd92201420167981 */ /* 0x000ee8000c1e1b00 */
[----:B------:R-:W4:Y:S04]  /*0610*/  LDG.E.64 R26, desc[UR20][R26.64+-0x13880] ;  /* 0xfec780141a1a7981 */ /* 0x000f28000c1e1b00 */
[----:B------:R-:W4:Y:S04]  /*0620*/  LDG.E.64 R28, desc[UR20][R32.64+-0x270f8] ;  /* 0xfd8f0814201c7981 */ /* 0x000f28000c1e1b00 */
[----:B------:R-:W5:Y:S04]  /*0630*/  LDG.E.64 R24, desc[UR20][R10.64] ;  /* 0x000000140a187981 */ /* 0x000f68000c1e1b00 */
[----:B0-----:R-:W5:Y:S04]  /*0640*/  LDG.E.64 R20, desc[UR20][R32.64+-0x13880] ;  /* 0xfec7801420147981 */ /* 0x001f68000c1e1b00 */
[----:B------:R-:W5:Y:S01]  /*0650*/  LDG.E.64 R36, desc[UR20][R32.64+-0x27100] ;  /* 0xfd8f001420247981 */ /* 0x000f62000c1e1b00 */
[----:B------:R-:W-:Y:S01]  /*0660*/  IMAD.MOV.U32 R34, RZ, RZ, 0x1 ;  /* 0x00000001ff227424 */ /* 0x000fe200078e00ff */
[----:B------:R-:W-:Y:S01]  /*0670*/  BSSY.RECONVERGENT B2, `(.L_x_4) ;  /* 0x0000018000027945 */ /* 0x000fe20003800200 */
[----:B--2---:R-:W0:Y:S01]  /*0680*/  MUFU.RCP64H R35, R19 ;  /* 0x0000001300237308 */ /* 0x004e220000001800 */
[----:B---3--:R-:W-:-:S08]  /*0690*/  DMUL R22, R30, R22 ;  /* 0x000000161e167228 */ /* 0x008fd00000000000 */
[----:B----4-:R-:W-:Y:S02]  /*06a0*/  DFMA R28, R26, R28, R22 ;  /* 0x0000001c1a1c722b */ /* 0x010fe40000000016 */
[----:B0-----:R-:W-:-:S08]  /*06b0*/  DFMA R22, -R18, R34, 1 ;  /* 0x3ff000001216742b */ /* 0x001fd00000000122 */
[----:B------:R-:W-:Y:S02]  /*06c0*/  DFMA R22, R22, R22, R22 ;  /* 0x000000161616722b */ /* 0x000fe40000000016 */
[----:B-----5:R-:W-:Y:S02]  /*06d0*/  DFMA R24, R24, R20, R28 ;  /* 0x000000141818722b */ /* 0x020fe4000000001c */
[----:B------:R-:W-:-:S04]  /*06e0*/  DMUL R20, R18, 0.5 ;  /* 0x3fe0000012147828 */ /* 0x000fc80000000000 */
[----:B------:R-:W-:-:S04]  /*06f0*/  DFMA R34, R34, R22, R34 ;  /* 0x000000162222722b */ /* 0x000fc80000000022 */
[----:B------:R-:W-:-:S04]  /*0700*/  DFMA R20, R20, R36, -R24 ;  /* 0x000000241414722b */ /* 0x000fc80000000818 */
[----:B------:R-:W-:-:S04]  /*0710*/  DFMA R24, -R18, R34, 1 ;  /* 0x3ff000001218742b */ /* 0x000fc80000000122 */
[----:B------:R-:W-:-:S04]  /*0720*/  DMUL R22, R20, R20 ;  /* 0x0000001414167228 */ /* 0x000fc80000000000 */
[----:B------:R-:W-:-:S08]  /*0730*/  DFMA R24, R34, R24, R34 ;  /* 0x000000182218722b */ /* 0x000fd00000000022 */
[----:B------:R-:W-:-:S08]  /*0740*/  DMUL R20, R22, R24 ;  /* 0x0000001816147228 */ /* 0x000fd00000000000 */
[----:B------:R-:W-:-:S08]  /*0750*/  DFMA R26, -R18, R20, R22 ;  /* 0x00000014121a722b */ /* 0x000fd00000000116 */
[----:B------:R-:W-:Y:S01]  /*0760*/  DFMA R20, R24, R26, R20 ;  /* 0x0000001a1814722b */ /* 0x000fe20000000014 */
[----:B------:R-:W-:-:S09]  /*0770*/  FSETP.GEU.AND P1, PT, |R23|, 6.5827683646048100446e-37, PT ;  /* 0x036000001700780b */ /* 0x000fd20003f2e200 */
[----:B------:R-:W-:-:S05]  /*0780*/  FFMA R0, RZ, R19, R21 ;  /* 0x00000013ff007223 */ /* 0x000fca0000000015 */
[----:B------:R-:W-:-:S13]  /*0790*/  FSETP.GT.AND P0, PT, |R0|, 1.469367938527859385e-39, PT ;  /* 0x001000000000780b */ /* 0x000fda0003f04200 */
[----:B------:R-:W-:Y:S05]  /*07a0*/  @P0 BRA P1, `(.L_x_5) ;  /* 0x0000000000100947 */ /* 0x000fea0000800000 */
[----:B------:R-:W-:Y:S01]  /*07b0*/  IMAD.MOV.U32 R20, RZ, RZ, R18 ;  /* 0x000000ffff147224 */ /* 0x000fe200078e0012 */
[----:B------:R-:W-:Y:S01]  /*07c0*/  MOV R0, 0x7f0 ;  /* 0x000007f000007802 */ /* 0x000fe20000000f00 */
[----:B------:R-:W-:-:S07]  /*07d0*/  IMAD.MOV.U32 R21, RZ, RZ, R19 ;  /* 0x000000ffff157224 */ /* 0x000fce00078e0013 */
[----:B------:R-:W-:Y:S05]  /*07e0*/  CALL.REL.NOINC `($__internal_0_$__cuda_sm20_div_rn_f64_full) ;  /* 0x0000000400707944 */ /* 0x000fea0003c00000 */
.L_x_5:
[----:B------:R-:W-:Y:S05]  /*07f0*/  BSYNC.RECONVERGENT B2 ;  /* 0x0000000000027941 */ /* 0x000fea0003800200 */
.L_x_4:
[----:B------:R0:W-:Y:S04]  /*0800*/  STG.E.64 desc[UR20][R6.64], R20 ;  /* 0x0000001406007986 */ /* 0x0001e8000c101b14 */
[----:B------:R-:W2:Y:S04]  /*0810*/  LDG.E.64 R32, desc[UR20][R32.64+-0x27100] ;  /* 0xfd8f001420207981 */ /* 0x000ea8000c1e1b00 */
[----:B------:R-:W2:Y:S01]  /*0820*/  LDG.E.64 R18, desc[UR20][R16.64+-0x13880] ;  /* 0xfec7801410127981 */ /* 0x000ea2000c1e1b00 */
[----:B------:R-:W-:-:S04]  /*0830*/  IADD3 R22, P0, PT, R3, UR13, RZ ;  /* 0x0000000d03167c10 */ /* 0x000fc8000ff1e0ff */
[----:B------:R-:W-:Y:S01]  /*0840*/  IADD3.X R23, PT, PT, R4, UR14, RZ, P0, !PT ;  /* 0x0000000e04177c10 */ /* 0x000fe200087fe4ff */
[----:B--2---:R-:W-:-:S08]  /*0850*/  DMUL R18, R18, R32 ;  /* 0x0000002012127228 */ /* 0x004fd00000000000 */
[----:B------:R-:W-:-:S07]  /*0860*/  DMUL R18, R32, R18 ;  /* 0x0000001220127228 */ /* 0x000fce0000000000 */
[----:B------:R0:W-:Y:S04]  /*0870*/  STG.E.64 desc[UR20][R22.64], R18 ;  /* 0x0000001216007986 */ /* 0x0001e8000c101b14 */
.L_x_3:
[----:B------:R-:W-:Y:S05]  /*0880*/  BSYNC.RECONVERGENT B1 ;  /* 0x0000000000017941 */ /* 0x000fea0003800200 */
.L_x_2:
[----:B0-----:R-:W2:Y:S02]  /*0890*/  LDG.E.64 R22, desc[UR20][R16.64] ;  /* 0x0000001410167981 */ /* 0x001ea4000c1e1b00 */
[----:B--2---:R-:W-:-:S14]  /*08a0*/  DSETP.GT.AND P0, PT, R22, RZ, PT ;  /* 0x000000ff1600722a */ /* 0x004fdc0003f04000 */
[----:B------:R-:W-:Y:S05]  /*08b0*/  @!P0 BRA `(.L_x_1) ;  /* 0x0000000400288947 */ /* 0x000fea0003800000 */
[C---:B------:R-:W-:Y:S01]  /*08c0*/  IADD3 R36, P1, PT, R3.reuse, UR7, RZ ;  /* 0x0000000703247c10 */ /* 0x040fe2000ff3e0ff */
[----:B------:R-:W2:Y:S01]  /*08d0*/  LDG.E.64 R26, desc[UR20][R14.64] ;  /* 0x000000140e1a7981 */ /* 0x000ea2000c1e1b00 */
[----:B------:R-:W-:Y:S02]  /*08e0*/  IADD3 R32, P0, PT, R3, UR11, RZ ;  /* 0x0000000b03207c10 */ /* 0x000fe4000ff1e0ff */
[C---:B------:R-:W-:Y:S01]  /*08f0*/  IADD3.X R37, PT, PT, R4.reuse, UR8, RZ, P1, !PT ;  /* 0x0000000804257c10 */ /* 0x040fe20008ffe4ff */
[----:B------:R-:W3:Y:S01]  /*0900*/  LDG.E.64 R12, desc[UR20][R12.64+0x13880] ;  /* 0x013880140c0c7981 */ /* 0x000ee2000c1e1b00 */
[----:B------:R-:W-:-:S03]  /*0910*/  IADD3.X R33, PT, PT, R4, UR12, RZ, P0, !PT ;  /* 0x0000000c04217c10 */ /* 0x000fc600087fe4ff */
[----:B------:R-:W4:Y:S04]  /*0920*/  LDG.E.64 R24, desc[UR20][R36.64] ;  /* 0x0000001424187981 */ /* 0x000f28000c1e1b00 */
[----:B------:R-:W4:Y:S01]  /*0930*/  LDG.E.64 R34, desc[UR20][R32.64+-0x13888] ;  /* 0xfec7781420227981 */ /* 0x000f22000c1e1b00 */
[----:B------:R-:W-:-:S03]  /*0940*/  IADD3 R18, P0, PT, R3, UR9, RZ ;  /* 0x0000000903127c10 */ /* 0x000fc6000ff1e0ff */
[----:B------:R-:W5:Y:S01]  /*0950*/  LDG.E.64 R30, desc[UR20][R32.64+-0x13878] ;  /* 0xfec78814201e7981 */ /* 0x000f62000c1e1b00 */
[----:B------:R-:W-:-:S03]  /*0960*/  IADD3.X R19, PT, PT, R4, UR10, RZ, P0, !PT ;  /* 0x0000000a04137c10 */ /* 0x000fc600087fe4ff */
[----:B------:R-:W2:Y:S04]  /*0970*/  LDG.E.64 R20, desc[UR20][R32.64+-0x13560] ;  /* 0xfecaa01420147981 */ /* 0x000ea8000c1e1b00 */
[----:B------:R-:W5:Y:S01]  /*0980*/  LDG.E.64 R28, desc[UR20][R18.64] ;  /* 0x00000014121c7981 */ /* 0x000f62000c1e1b00 */
[----:B----4-:R-:W-:-:S03]  /*0990*/  DMUL R24, R24, R34 ;  /* 0x0000002218187228 */ /* 0x010fc60000000000 */
[----:B------:R-:W3:Y:S05]  /*09a0*/  LDG.E.64 R34, desc[UR20][R32.64+-0x13ba0] ;  /* 0xfec4601420227981 */ /* 0x000eea000c1e1b00 */
[----:B-----5:R-:W-:Y:S01]  /*09b0*/  DFMA R28, R28, R30, R24 ;  /* 0x0000001e1c1c722b */ /* 0x020fe20000000018 */
[----:B------:R-:W-:Y:S01]  /*09c0*/  IADD3 R24, P0, PT, R3, UR5, RZ ;  /* 0x0000000503187c10 */ /* 0x000fe2000ff1e0ff */
[----:B------:R-:W4:Y:S06]  /*09d0*/  LDG.E.64 R30, desc[UR20][R32.64+-0x27100] ;  /* 0xfd8f0014201e7981 */ /* 0x000f2c000c1e1b00 */
[----:B--2---:R-:W-:Y:S01]  /*09e0*/  DFMA R28, R26, R20, R28 ;  /* 0x000000141a1c722b */ /* 0x004fe2000000001c */
[----:B------:R-:W2:Y:S01]  /*09f0*/  LDG.E.64 R26, desc[UR20][R10.64+0x13880] ;  /* 0x013880140a1a7981 */ /* 0x000ea2000c1e1b00 */
[----:B------:R-:W-:-:S03]  /*0a00*/  IADD3.X R25, PT, PT, R4, UR6, RZ, P0, !PT ;  /* 0x0000000604197c10 */ /* 0x000fc600087fe4ff */
[----:B------:R-:W2:Y:S04]  /*0a10*/  LDG.E.64 R20, desc[UR20][R32.64] ;  /* 0x0000001420147981 */ /* 0x000ea8000c1e1b00 */
[----:B------:R-:W4:Y:S01]  /*0a20*/  LDG.E.64 R24, desc[UR20][R24.64+0x13880] ;  /* 0x0138801418187981 */ /* 0x000f22000c1e1b00 */
[----:B---3--:R-:W-:-:S03]  /*0a30*/  DFMA R28, R12, R34, R28 ;  /* 0x000000220c1c722b */ /* 0x008fc6000000001c */
[----:B------:R-:W3:Y:S05]  /*0a40*/  LDG.E.64 R12, desc[UR20][R32.64+-0x13880] ;  /* 0xfec78014200c7981 */ /* 0x000eea000c1e1b00 */
        /* <DEDUP_REMOVED lines=11> */
[----:B------:R-:W5:Y:S04]  /*0b00*/  LDG.E.64 R24, desc[UR20][R32.64] ;  /* 0x0000001420187981 */ /* 0x000f68000c1e1b00 */
[----:B------:R-:W5:Y:S01]  /*0b10*/  LDG.E.64 R20, desc[UR20][R32.64+-0x13880] ;  /* 0xfec7801420147981 */ /* 0x000f62000c1e1b00 */
[----:B------:R-:W-:Y:S01]  /*0b20*/  IMAD.MOV.U32 R22, RZ, RZ, 0x1 ;  /* 0x00000001ff167424 */ /* 0x000fe200078e00ff */
[----:B------:R-:W-:Y:S01]  /*0b30*/  BSSY.RECONVERGENT B1, `(.L_x_6) ;  /* 0x000001a000017945 */ /* 0x000fe20003800200 */
[----:B--2---:R-:W0:Y:S01]  /*0b40*/  MUFU.RCP64H R23, R13 ;  /* 0x0000000d00177308 */ /* 0x004e220000001800 */
[----:B---3--:R-:W-:-:S03]  /*0b50*/  DMUL R30, R14, R30 ;  /* 0x0000001e0e1e7228 */ /* 0x008fc60000000000 */
[----:B0-----:R-:W-:-:S05]  /*0b60*/  DFMA R8, -R12, R22, 1 ;  /* 0x3ff000000c08742b */ /* 0x001fca0000000116 */
[----:B----4-:R-:W-:-:S03]  /*0b70*/  DFMA R28, R18, R28, R30 ;  /* 0x0000001c121c722b */ /* 0x010fc6000000001e */
[----:B------:R-:W-:-:S05]  /*0b80*/  DFMA R14, R8, R8, R8 ;  /* 0x00000008080e722b */ /* 0x000fca0000000008 */
[----:B-----5:R-:W-:Y:S02]  /*0b90*/  DFMA R24, R10, R24, R28 ;  /* 0x000000180a18722b */ /* 0x020fe4000000001c */
[----:B------:R-:W-:Y:S02]  /*0ba0*/  DMUL R8, R12, 0.5 ;  /* 0x3fe000000c087828 */ /* 0x000fe40000000000 */
[----:B------:R-:W-:-:S06]  /*0bb0*/  DFMA R14, R22, R14, R22 ;  /* 0x0000000e160e722b */ /* 0x000fcc0000000016 */
[----:B------:R-:W-:Y:S02]  /*0bc0*/  DFMA R8, R8, R20, -R24 ;  /* 0x000000140808722b */ /* 0x000fe40000000818 */
[----:B------:R-:W-:-:S06]  /*0bd0*/  DFMA R10, -R12, R14, 1 ;  /* 0x3ff000000c0a742b */ /* 0x000fcc000000010e */
[----:B------:R-:W-:Y:S02]  /*0be0*/  DMUL R22, R8, R8 ;  /* 0x0000000808167228 */ /* 0x000fe40000000000 */
        /* <DEDUP_REMOVED lines=12> */
[----:B------:R-:W-:Y:S02]  /*0cb0*/  IMAD.MOV.U32 R8, RZ, RZ, R20 ;  /* 0x000000ffff087224 */ /* 0x000fe400078e0014 */
[----:B------:R-:W-:-:S07]  /*0cc0*/  IMAD.MOV.U32 R9, RZ, RZ, R21 ;  /* 0x000000ffff097224 */ /* 0x000fce00078e0015 */
.L_x_7:
[----:B------:R-:W-:Y:S05]  /*0cd0*/  BSYNC.RECONVERGENT B1 ;  /* 0x0000000000017941 */ /* 0x000fea0003800200 */
.L_x_6:
        /* <DEDUP_REMOVED lines=8> */
.L_x_1:
[----:B------:R-:W-:Y:S05]  /*0d60*/  BSYNC.RECONVERGENT B0 ;  /* 0x0000000000007941 */ /* 0x000fea0003800200 */
.L_x_0:
[----:B------:R-:W-:-:S05]  /*0d70*/  IADD3 R3, P0, PT, R3, 0x27100, RZ ;  /* 0x0002710003037810 */ /* 0x000fca0007f1e0ff */
[----:B------:R-:W-:Y:S01]  /*0d80*/  IMAD.X R4, RZ, RZ, R4, P0 ;  /* 0x000000ffff047224 */ /* 0x000fe200000e0604 */
[----:B------:R-:W-:Y:S07]  /*0d90*/  BRA.U UP0, `(.L_x_8) ;  /* 0xfffffff500247547 */ /* 0x000fee000b83ffff */
[----:B------:R-:W-:Y:S05]  /*0da0*/  EXIT ;  /* 0x000000000000794d */ /* 0x000fea0003800000 */
        .weak           $__internal_0_$__cuda_sm20_div_rn_f64_full
        .type           $__internal_0_$__cuda_sm20_div_rn_f64_full,@function
        .size           $__internal_0_$__cuda_sm20_div_rn_f64_full,(.L_x_77 - $__internal_0_$__cuda_sm20_div_rn_f64_full)
$__internal_0_$__cuda_sm20_div_rn_f64_full:
[C---:B------:R-:W-:Y:S01]  /*0db0*/  FSETP.GEU.AND P0, PT, |R21|.reuse, 1.469367938527859385e-39, PT ;  /* 0x001000001500780b */ /* 0x040fe20003f0e200 */
[----:B------:R-:W-:Y:S01]  /*0dc0*/  IMAD.MOV.U32 R24, RZ, RZ, 0x1 ;  /* 0x00000001ff187424 */ /* 0x000fe200078e00ff */
[----:B------:R-:W-:Y:S01]  /*0dd0*/  LOP3.LUT R18, R21, 0x800fffff, RZ, 0xc0, !PT ;  /* 0x800fffff15127812 */ /* 0x000fe200078ec0ff */
[----:B------:R-:W-:Y:S01]  /*0de0*/  BSSY.RECONVERGENT B3, `(.L_x_9) ;  /* 0x0000054000037945 */ /* 0x000fe20003800200 */
[C---:B------:R-:W-:Y:S02]  /*0df0*/  FSETP.GEU.AND P2, PT, |R23|.reuse, 1.469367938527859385e-39, PT ;  /* 0x001000001700780b */ /* 0x040fe40003f4e200 */
[----:B------:R-:W-:Y:S01]  /*0e00*/  LOP3.LUT R19, R18, 0x3ff00000, RZ, 0xfc, !PT ;  /* 0x3ff0000012137812 */ /* 0x000fe200078efcff */
[----:B------:R-:W-:Y:S01]  /*0e10*/  IMAD.MOV.U32 R18, RZ, RZ, R20 ;  /* 0x000000ffff127224 */ /* 0x000fe200078e0014 */
[----:B------:R-:W-:Y:S02]  /*0e20*/  LOP3.LUT R34, R23, 0x7ff00000, RZ, 0xc0, !PT ;  /* 0x7ff0000017227812 */ /* 0x000fe400078ec0ff */
[----:B------:R-:W-:-:S03]  /*0e30*/  LOP3.LUT R35, R21, 0x7ff00000, RZ, 0xc0, !PT ;  /* 0x7ff0000015237812 */ /* 0x000fc600078ec0ff */
[----:B------:R-:W-:Y:S01]  /*0e40*/  @!P0 DMUL R18, R20, 8.98846567431157953865e+307 ;  /* 0x7fe0000014128828 */ /* 0x000fe20000000000 */
[----:B------:R-:W-:-:S03]  /*0e50*/  ISETP.GE.U32.AND P1, PT, R34, R35, PT ;  /* 0x000000232200720c */ /* 0x000fc60003f26070 */
[----:B------:R-:W-:Y:S02]  /*0e60*/  @!P2 LOP3.LUT R5, R21, 0x7ff00000, RZ, 0xc0, !PT ;  /* 0x7ff000001505a812 */ /* 0x000fe400078ec0ff */
[----:B------:R-:W0:Y:S02]  /*0e70*/  MUFU.RCP64H R25, R19 ;  /* 0x0000001300197308 */ /* 0x000e240000001800 */
[----:B------:R-:W-:Y:S01]  /*0e80*/  @!P2 ISETP.GE.U32.AND P3, PT, R34, R5, PT ;  /* 0x000000052200a20c */ /* 0x000fe20003f66070 */
[----:B------:R-:W-:Y:S01]  /*0e90*/  IMAD.MOV.U32 R5, RZ, RZ, 0x1ca00000 ;  /* 0x1ca00000ff057424 */ /* 0x000fe200078e00ff */
[----:B------:R-:W-:-:S04]  /*0ea0*/  @!P0 LOP3.LUT R35, R19, 0x7ff00000, RZ, 0xc0, !PT ;  /* 0x7ff0000013238812 */ /* 0x000fc800078ec0ff */
[----:B------:R-:W-:-:S04]  /*0eb0*/  @!P2 SEL R27, R5, 0x63400000, !P3 ;  /* 0x63400000051ba807 */ /* 0x000fc80005800000 */
[----:B------:R-:W-:-:S04]  /*0ec0*/  @!P2 LOP3.LUT R30, R27, 0x80000000, R23, 0xf8, !PT ;  /* 0x800000001b1ea812 */ /* 0x000fc800078ef817 */
[----:B------:R-:W-:Y:S01]  /*0ed0*/  @!P2 LOP3.LUT R31, R30, 0x100000, RZ, 0xfc, !PT ;  /* 0x001000001e1fa812 */ /* 0x000fe200078efcff */
[----:B0-----:R-:W-:Y:S01]  /*0ee0*/  DFMA R28, R24, -R18, 1 ;  /* 0x3ff00000181c742b */ /* 0x001fe20000000812 */
[----:B------:R-:W-:-:S07]  /*0ef0*/  @!P2 IMAD.MOV.U32 R30, RZ, RZ, RZ ;  /* 0x000000ffff1ea224 */ /* 0x000fce00078e00ff */
[----:B------:R-:W-:-:S08]  /*0f00*/  DFMA R28, R28, R28, R28 ;  /* 0x0000001c1c1c722b */ /* 0x000fd0000000001c */
[----:B------:R-:W-:Y:S01]  /*0f10*/  DFMA R28, R24, R28, R24 ;  /* 0x0000001c181c722b */ /* 0x000fe20000000018 */
[----:B------:R-:W-:Y:S01]  /*0f20*/  SEL R25, R5, 0x63400000, !P1 ;  /* 0x6340000005197807 */ /* 0x000fe20004800000 */
[----:B------:R-:W-:-:S03]  /*0f30*/  IMAD.MOV.U32 R24, RZ, RZ, R22 ;  /* 0x000000ffff187224 */ /* 0x000fc600078e0016 */
[----:B------:R-:W-:-:S03]  /*0f40*/  LOP3.LUT R25, R25, 0x800fffff, R23, 0xf8, !PT ;  /* 0x800fffff19197812 */ /* 0x000fc600078ef817 */
[----:B------:R-:W-:-:S03]  /*0f50*/  DFMA R26, R28, -R18, 1 ;  /* 0x3ff000001c1a742b */ /* 0x000fc60000000812 */
[----:B------:R-:W-:-:S05]  /*0f60*/  @!P2 DFMA R24, R24, 2, -R30 ;  /* 0x400000001818a82b */ /* 0x000fca000000081e */
[----:B------:R-:W-:-:S05]  /*0f70*/  DFMA R26, R28, R26, R28 ;  /* 0x0000001a1c1a722b */ /* 0x000fca000000001c */
[----:B------:R-:W-:-:S03]  /*0f80*/  @!P2 LOP3.LUT R34, R25, 0x7ff00000, RZ, 0xc0, !PT ;  /* 0x7ff000001922a812 */ /* 0x000fc600078ec0ff */
[----:B------:R-:W-:-:S08]  /*0f90*/  DMUL R28, R26, R24 ;  /* 0x000000181a1c7228 */ /* 0x000fd00000000000 */
[----:B------:R-:W-:-:S08]  /*0fa0*/  DFMA R30, R28, -R18, R24 ;  /* 0x800000121c1e722b */ /* 0x000fd00000000018 */
[----:B------:R-:W-:Y:S01]  /*0fb0*/  DFMA R30, R26, R30, R28 ;  /* 0x0000001e1a1e722b */ /* 0x000fe2000000001c */
[----:B------:R-:W-:-:S05]  /*0fc0*/  VIADD R26, R34, 0xffffffff ;  /* 0xffffffff221a7836 */ /* 0x000fca0000000000 */
[----:B------:R-:W-:Y:S01]  /*0fd0*/  ISETP.GT.U32.AND P0, PT, R26, 0x7feffffe, PT ;  /* 0x7feffffe1a00780c */ /* 0x000fe20003f04070 */
[----:B------:R-:W-:-:S05]  /*0fe0*/  VIADD R26, R35, 0xffffffff ;  /* 0xffffffff231a7836 */ /* 0x000fca0000000000 */
[----:B------:R-:W-:-:S13]  /*0ff0*/  ISETP.GT.U32.OR P0, PT, R26, 0x7feffffe, P0 ;  /* 0x7feffffe1a00780c */ /* 0x000fda0000704470 */
[----:B------:R-:W-:Y:S05]  /*1000*/  @P0 BRA `(.L_x_10) ;  /* 0x0000000000700947 */ /* 0x000fea0003800000 */
[----:B------:R-:W-:Y:S02]  /*1010*/  LOP3.LUT R26, R23, 0x7ff00000, RZ, 0xc0, !PT ;  /* 0x7ff00000171a7812 */ /* 0x000fe400078ec0ff */
[----:B------:R-:W-:-:S04]  /*1020*/  LOP3.LUT R23, R21, 0x7ff00000, RZ, 0xc0, !PT ;  /* 0x7ff0000015177812 */ /* 0x000fc800078ec0ff */
[CC--:B------:R-:W-:Y:S02]  /*1030*/  VIADDMNMX R22, R26.reuse, -R23.reuse, 0xb9600000, !PT ;  /* 0xb96000001a167446 */ /* 0x0c0fe40007800917 */
[----:B------:R-:W-:Y:S02]  /*1040*/  ISETP.GE.U32.AND P0, PT, R26, R23, PT ;  /* 0x000000171a00720c */ /* 0x000fe40003f06070 */
[----:B------:R-:W-:Y:S02]  /*1050*/  VIMNMX R22, PT, PT, R22, 0x46a00000, PT ;  /* 0x46a0000016167848 */ /* 0x000fe40003fe0100 */
[----:B------:R-:W-:-:S05]  /*1060*/  SEL R5, R5, 0x63400000, !P0 ;  /* 0x6340000005057807 */ /* 0x000fca0004000000 */
[----:B------:R-:W-:Y:S02]  /*1070*/  IMAD.IADD R5, R22, 0x1, -R5 ;  /* 0x0000000116057824 */ /* 0x000fe400078e0a05 */
[----:B------:R-:W-:Y:S02]  /*1080*/  IMAD.MOV.U32 R22, RZ, RZ, RZ ;  /* 0x000000ffff167224 */ /* 0x000fe400078e00ff */
[----:B------:R-:W-:-:S06]  /*1090*/  VIADD R23, R5, 0x7fe00000 ;  /* 0x7fe0000005177836 */ /* 0x000fcc0000000000 */
[----:B------:R-:W-:-:S10]  /*10a0*/  DMUL R26, R30, R22 ;  /* 0x000000161e1a7228 */ /* 0x000fd40000000000 */
[----:B------:R-:W-:-:S13]  /*10b0*/  FSETP.GTU.AND P0, PT, |R27|, 1.469367938527859385e-39, PT ;  /* 0x001000001b00780b */ /* 0x000fda0003f0c200 */
[----:B------:R-:W-:Y:S05]  /*10c0*/  @P0 BRA `(.L_x_11) ;  /* 0x0000000000940947 */ /* 0x000fea0003800000 */
[----:B------:R-:W-:Y:S01]  /*10d0*/  DFMA R18, R30, -R18, R24 ;  /* 0x800000121e12722b */ /* 0x000fe20000000018 */
[----:B------:R-:W-:-:S09]  /*10e0*/  IMAD.MOV.U32 R22, RZ, RZ, RZ ;  /* 0x000000ffff167224 */ /* 0x000fd200078e00ff */
[C---:B------:R-:W-:Y:S02]  /*10f0*/  FSETP.NEU.AND P0, PT, R19.reuse, RZ, PT ;  /* 0x000000ff1300720b */ /* 0x040fe40003f0d000 */
[----:B------:R-:W-:-:S04]  /*1100*/  LOP3.LUT R21, R19, 0x80000000, R21, 0x48, !PT ;  /* 0x8000000013157812 */ /* 0x000fc800078e4815 */
[----:B------:R-:W-:-:S07]  /*1110*/  LOP3.LUT R23, R21, R23, RZ, 0xfc, !PT ;  /* 0x0000001715177212 */ /* 0x000fce00078efcff */
[----:B------:R-:W-:Y:S05]  /*1120*/  @!P0 BRA `(.L_x_11) ;  /* 0x00000000007c8947 */ /* 0x000fea0003800000 */
[----:B------:R-:W-:Y:S01]  /*1130*/  IMAD.MOV R19, RZ, RZ, -R5 ;  /* 0x000000ffff137224 */ /* 0x000fe200078e0a05 */
[----:B------:R-:W-:Y:S01]  /*1140*/  DMUL.RP R22, R30, R22 ;  /* 0x000000161e167228 */ /* 0x000fe20000008000 */
[----:B------:R-:W-:Y:S01]  /*1150*/  IMAD.MOV.U32 R18, RZ, RZ, RZ ;  /* 0x000000ffff127224 */ /* 0x000fe200078e00ff */
[----:B------:R-:W-:-:S05]  /*1160*/  IADD3 R5, PT, PT, -R5, -0x43300000, RZ ;  /* 0xbcd0000005057810 */ /* 0x000fca0007ffe1ff */
[----:B------:R-:W-:-:S03]  /*1170*/  DFMA R18, R26, -R18, R30 ;  /* 0x800000121a12722b */ /* 0x000fc6000000001e */
[----:B------:R-:W-:-:S07]  /*1180*/  LOP3.LUT R21, R23, R21, RZ, 0x3c, !PT ;  /* 0x0000001517157212 */ /* 0x000fce00078e3cff */
[----:B------:R-:W-:-:S04]  /*1190*/  FSETP.NEU.AND P0, PT, |R19|, R5, PT ;  /* 0x000000051300720b */ /* 0x000fc80003f0d200 */
[----:B------:R-:W-:Y:S02]  /*11a0*/  FSEL R26, R22, R26, !P0 ;  /* 0x0000001a161a7208 */ /* 0x000fe40004000000 */
[----:B------:R-:W-:Y:S01]  /*11b0*/  FSEL R27, R21, R27, !P0 ;  /* 0x0000001b151b7208 */ /* 0x000fe20004000000 */
[----:B------:R-:W-:Y:S06]  /*11c0*/  BRA `(.L_x_11) ;  /* 0x0000000000547947 */ /* 0x000fec0003800000 */
.L_x_10:
[----:B------:R-:W-:-:S14]  /*11d0*/  DSETP.NAN.AND P0, PT, R22, R22, PT ;  /* 0x000000161600722a */ /* 0x000fdc0003f08000 */
[----:B------:R-:W-:Y:S05]  /*11e0*/  @P0 BRA `(.L_x_12) ;  /* 0x0000000000440947 */ /* 0x000fea0003800000 */
[----:B------:R-:W-:-:S14]  /*11f0*/  DSETP.NAN.AND P0, PT, R20, R20, PT ;  /* 0x000000141400722a */ /* 0x000fdc0003f08000 */
[----:B------:R-:W-:Y:S05]  /*1200*/  @P0 BRA `(.L_x_13) ;  /* 0x0000000000300947 */ /* 0x000fea0003800000 */
[----:B------:R-:W-:Y:S01]  /*1210*/  ISETP.NE.AND P0, PT, R34, R35, PT ;  /* 0x000000232200720c */ /* 0x000fe20003f05270 */
[----:B------:R-:W-:Y:S02]  /*1220*/  IMAD.MOV.U32 R26, RZ, RZ, 0x0 ;  /* 0x00000000ff1a7424 */ /* 0x000fe400078e00ff */
[----:B------:R-:W-:-:S10]  /*1230*/  IMAD.MOV.U32 R27, RZ, RZ, -0x80000 ;  /* 0xfff80000ff1b7424 */ /* 0x000fd400078e00ff */
[----:B------:R-:W-:Y:S05]  /*1240*/  @!P0 BRA `(.L_x_11) ;  /* 0x0000000000348947 */ /* 0x000fea0003800000 */
[----:B------:R-:W-:Y:S02]  /*1250*/  ISETP.NE.AND P0, PT, R34, 0x7ff00000, PT ;  /* 0x7ff000002200780c */ /* 0x000fe40003f05270 */
[----:B------:R-:W-:Y:S02]  /*1260*/  LOP3.LUT R27, R23, 0x80000000, R21, 0x48, !PT ;  /* 0x80000000171b7812 */ /* 0x000fe400078e4815 */
[----:B------:R-:W-:-:S13]  /*1270*/  ISETP.EQ.OR P0, PT, R35, RZ, !P0 ;  /* 0x000000ff2300720c */ /* 0x000fda0004702670 */
[----:B------:R-:W-:Y:S01]  /*1280*/  @P0 LOP3.LUT R5, R27, 0x7ff00000, RZ, 0xfc, !PT ;  /* 0x7ff000001b050812 */ /* 0x000fe200078efcff */
[----:B------:R-:W-:Y:S02]  /*1290*/  @!P0 IMAD.MOV.U32 R26, RZ, RZ, RZ ;  /* 0x000000ffff1a8224 */ /* 0x000fe400078e00ff */
[----:B------:R-:W-:Y:S02]  /*12a0*/  @P0 IMAD.MOV.U32 R26, RZ, RZ, RZ ;  /* 0x000000ffff1a0224 */ /* 0x000fe400078e00ff */
[----:B------:R-:W-:Y:S01]  /*12b0*/  @P0 IMAD.MOV.U32 R27, RZ, RZ, R5 ;  /* 0x000000ffff1b0224 */ /* 0x000fe200078e0005 */
[----:B------:R-:W-:Y:S06]  /*12c0*/  BRA `(.L_x_11) ;  /* 0x0000000000147947 */ /* 0x000fec0003800000 */
.L_x_13:
[----:B------:R-:W-:Y:S01]  /*12d0*/  LOP3.LUT R27, R21, 0x80000, RZ, 0xfc, !PT ;  /* 0x00080000151b7812 */ /* 0x000fe200078efcff */
[----:B------:R-:W-:Y:S01]  /*12e0*/  IMAD.MOV.U32 R26, RZ, RZ, R20 ;  /* 0x000000ffff1a7224 */ /* 0x000fe200078e0014 */
[----:B------:R-:W-:Y:S06]  /*12f0*/  BRA `(.L_x_11) ;  /* 0x0000000000087947 */ /* 0x000fec0003800000 */
.L_x_12:
[----:B------:R-:W-:Y:S01]  /*1300*/  LOP3.LUT R27, R23, 0x80000, RZ, 0xfc, !PT ;  /* 0x00080000171b7812 */ /* 0x000fe200078efcff */
[----:B------:R-:W-:-:S07]  /*1310*/  IMAD.MOV.U32 R26, RZ, RZ, R22 ;  /* 0x000000ffff1a7224 */ /* 0x000fce00078e0016 */
.L_x_11:
[----:B------:R-:W-:Y:S05]  /*1320*/  BSYNC.RECONVERGENT B3 ;  /* 0x0000000000037941 */ /* 0x000fea0003800200 */
.L_x_9:
[----:B------:R-:W-:Y:S02]  /*1330*/  IMAD.MOV.U32 R18, RZ, RZ, R0 ;  /* 0x000000ffff127224 */ /* 0x000fe400078e0000 */
[----:B------:R-:W-:Y:S02]  /*1340*/  IMAD.MOV.U32 R19, RZ, RZ, 0x0 ;  /* 0x00000000ff137424 */ /* 0x000fe400078e00ff */
[----:B------:R-:W-:Y:S02]  /*1350*/  IMAD.MOV.U32 R20, RZ, RZ, R26 ;  /* 0x000000ffff147224 */ /* 0x000fe400078e001a */
[----:B------:R-:W-:Y:S01]  /*1360*/  IMAD.MOV.U32 R21, RZ, RZ, R27 ;  /* 0x000000ffff157224 */ /* 0x000fe200078e001b */
[----:B------:R-:W-:Y:S06]  /*1370*/  RET.REL.NODEC R18 `(_Z11awrRrKernelPdS_S_S_S_S_S_S_S_S_S_j) ;  /* 0xffffffec12207950 */ /* 0x000fec0003c3ffff */
.L_x_14:
[----:B------:R-:W-:-:S00]  /*1380*/  BRA `(.L_x_14) ;  /* 0xfffffffc00fc7947 */ /* 0x000fc0000383ffff */
[----:B------:R-:W-:-:S00]  /*1390*/  NOP ;  /* 0x0000000000007918 */ /* 0x000fc00000000000 */
        /* <DEDUP_REMOVED lines=14> */
.L_x_77:


//--------------------- .text._Z10ptmKernel2PdS_S_S_S_jid --------------------------
	.section	.text._Z10ptmKernel2PdS_S_S_S_jid,"ax",@progbits
	.align	128
        .global         _Z10ptmKernel2PdS_S_S_S_jid
        .type           _Z10ptmKernel2PdS_S_S_S_jid,@function
        .size           _Z10ptmKernel2PdS_S_S_S_jid,(.L_x_78 - _Z10ptmKernel2PdS_S_S_S_jid)
        .other          _Z10ptmKernel2PdS_S_S_S_jid,@"STO_CUDA_ENTRY STV_DEFAULT"
_Z10ptmKernel2PdS_S_S_S_jid:
.text._Z10ptmKernel2PdS_S_S_S_jid:
[----:B------:R-:W-:Y:S01]  /*0000*/  LDC R1, c[0x0][0x37c] ;  /* 0x0000df00ff017b82 */ /* 0x000fe20000000800 */
[----:B------:R-:W0:Y:S01]  /*0010*/  S2R R5, SR_CTAID.Y ;  /* 0x0000000000057919 */ /* 0x000e220000002600 */
[----:B------:R-:W1:Y:S01]  /*0020*/  LDCU UR4, c[0x0][0x360] ;  /* 0x00006c00ff0477ac */ /* 0x000e620008000800 */
[----:B------:R-:W0:Y:S01]  /*0030*/  S2R R0, SR_TID.Y ;  /* 0x0000000000007919 */ /* 0x000e220000002200 */
[----:B------:R-:W0:Y:S01]  /*0040*/  LDCU UR5, c[0x0][0x364] ;  /* 0x00006c80ff0577ac */ /* 0x000e220008000800 */
[----:B------:R-:W1:Y:S01]  /*0050*/  S2R R2, SR_CTAID.X ;  /* 0x0000000000027919 */ /* 0x000e620000002500 */
[----:B------:R-:W1:Y:S01]  /*0060*/  S2R R3, SR_TID.X ;  /* 0x0000000000037919 */ /* 0x000e620000002100 */
[----:B0-----:R-:W-:-:S04]  /*0070*/  IMAD R5, R5, UR5, R0 ;  /* 0x0000000505057c24 */ /* 0x001fc8000f8e0200 */
[----:B------:R-:W-:Y:S02]  /*0080*/  VIADD R7, R5, 0xffffff9d ;  /* 0xffffff9d05077836 */ /* 0x000fe40000000000 */
[----:B-1----:R-:W-:-:S05]  /*0090*/  IMAD R2, R2, UR4, R3 ;  /* 0x0000000402027c24 */ /* 0x002fca000f8e0203 */
[----:B------:R-:W-:-:S04]  /*00a0*/  VIADDMNMX.U32 R7, R2, 0xffffff9d, R7, PT ;  /* 0xffffff9d02077846 */ /* 0x000fc80003800007 */
[----:B------:R-:W-:-:S13]  /*00b0*/  ISETP.GE.U32.AND P0, PT, R7, -0x62, PT ;  /* 0xffffff9e0700780c */ /* 0x000fda0003f06070 */
[----:B------:R-:W-:Y:S05]  /*00c0*/  @!P0 EXIT ;  /* 0x000000000000894d */ /* 0x000fea0003800000 */
[----:B------:R-:W0:Y:S01]  /*00d0*/  LDC R0, c[0x0][0x3ac] ;  /* 0x0000eb00ff007b82 */ /* 0x000e220000000800 */
[----:B------:R-:W1:Y:S01]  /*00e0*/  LDCU.128 UR12, c[0x0][0x390] ;  /* 0x00007200ff0c77ac */ /* 0x000e620008000c00 */
[----:B------:R-:W-:Y:S02]  /*00f0*/  IMAD.MOV.U32 R16, RZ, RZ, 0xbfa680 ;  /* 0x00bfa680ff107424 */ /* 0x000fe400078e00ff */
[----:B------:R-:W-:Y:S01]  /*0100*/  IMAD.MOV.U32 R17, RZ, RZ, 0x0 ;  /* 0x00000000ff117424 */ /* 0x000fe200078e00ff */
[----:B------:R-:W2:Y:S01]  /*0110*/  LDCU.128 UR8, c[0x0][0x380] ;  /* 0x00007000ff0877ac */ /* 0x000ea20008000c00 */
[----:B------:R-:W-:Y:S01]  /*0120*/  IMAD.WIDE.U32 R10, R5, 0x320, RZ ;  /* 0x00000320050a7825 */ /* 0x000fe200078e00ff */
[----:B------:R-:W3:Y:S03]  /*0130*/  LDCU.64 UR6, c[0x0][0x3a0] ;  /* 0x00007400ff0677ac */ /* 0x000ee60008000a00 */
[----:B------:R-:W-:Y:S01]  /*0140*/  IMAD.WIDE.U32 R16, R2, 0x8, R16 ;  /* 0x0000000802107825 */ /* 0x000fe200078e0010 */
[----:B------:R-:W4:Y:S03]  /*0150*/  LDCU.64 UR4, c[0x0][0x358] ;  /* 0x00006b00ff0477ac */ /* 0x000f260008000a00 */
[----:B------:R-:W-:-:S02]  /*0160*/  IMAD.MOV.U32 R3, RZ, RZ, RZ ;  /* 0x000000ffff037224 */ /* 0x000fc400078e00ff */
[----:B------:R-:W-:Y:S02]  /*0170*/  IMAD.MOV.U32 R12, RZ, RZ, R10 ;  /* 0x000000ffff0c7224 */ /* 0x000fe400078e000a */
[----:B------:R-:W-:Y:S01]  /*0180*/  IMAD.WIDE.U32 R14, R5, 0x64, R2 ;  /* 0x00000064050e7825 */ /* 0x000fe200078e0002 */
[C---:B-1----:R-:W-:Y:S02]  /*0190*/  IADD3 R33, P0, PT, R16.reuse, UR14, RZ ;  /* 0x0000000e10217c10 */ /* 0x042fe4000ff1e0ff */
[----:B------:R-:W-:Y:S01]  /*01a0*/  IADD3 R13, P1, PT, R16, UR12, RZ ;  /* 0x0000000c100d7c10 */ /* 0x000fe2000ff3e0ff */
[----:B------:R-:W-:Y:S01]  /*01b0*/  IMAD.MOV.U32 R19, RZ, RZ, -0x1 ;  /* 0xffffffffff137424 */ /* 0x000fe200078e00ff */
[C---:B------:R-:W-:Y:S01]  /*01c0*/  IADD3.X R10, PT, PT, R17.reuse, UR15, RZ, P0, !PT ;  /* 0x0000000f110a7c10 */ /* 0x040fe200087fe4ff */
[----:B------:R-:W1:Y:S01]  /*01d0*/  LDCU UR12, c[0x0][0x3a8] ;  /* 0x00007500ff0c77ac */ /* 0x000e620008000800 */
[----:B------:R-:W-:Y:S02]  /*01e0*/  IADD3.X R9, PT, PT, R17, UR13, RZ, P1, !PT ;  /* 0x0000000d11097c10 */ /* 0x000fe40008ffe4ff */
[----:B0-----:R-:W-:-:S02]  /*01f0*/  IADD3 R8, P0, P1, -R2, R0, -R5 ;  /* 0x0000000002087210 */ /* 0x001fc4000791e905 */
[C---:B--2---:R-:W-:Y:S02]  /*0200*/  IADD3 R7, P2, PT, R16.reuse, UR8, RZ ;  /* 0x0000000810077c10 */ /* 0x044fe4000ff5e0ff */
[C---:B------:R-:W-:Y:S02]  /*0210*/  IADD3 R5, P4, PT, R16.reuse, UR10, RZ ;  /* 0x0000000a10057c10 */ /* 0x040fe4000ff9e0ff */
[----:B------:R-:W-:Y:S02]  /*0220*/  SHF.R.S32.HI R0, RZ, 0x1f, R0 ;  /* 0x0000001fff007819 */ /* 0x000fe40000011400 */
[----:B---3--:R-:W-:Y:S01]  /*0230*/  IADD3 R6, P3, PT, R16, UR6, RZ ;  /* 0x0000000610067c10 */ /* 0x008fe2000ff7e0ff */
[----:B------:R-:W-:Y:S01]  /*0240*/  UMOV UR6, 0xffffff62 ;  /* 0xffffff6200067882 */ /* 0x000fe20000000000 */
[C---:B------:R-:W-:Y:S02]  /*0250*/  IADD3.X R3, PT, PT, R17.reuse, UR9, RZ, P2, !PT ;  /* 0x0000000911037c10 */ /* 0x040fe400097fe4ff */
[----:B------:R-:W-:-:S02]  /*0260*/  IADD3.X R2, PT, PT, R17, UR11, RZ, P4, !PT ;  /* 0x0000000b11027c10 */ /* 0x000fc4000a7fe4ff */
[----:B------:R-:W-:Y:S02]  /*0270*/  IADD3.X R0, PT, PT, R19, -0x1, R0, P0, P1 ;  /* 0xffffffff13007810 */ /* 0x000fe400007e2400 */
[----:B------:R-:W-:Y:S01]  /*0280*/  IADD3.X R4, PT, PT, R17, UR7, RZ, P3, !PT ;  /* 0x0000000711047c10 */ /* 0x000fe20009ffe4ff */
[----:B-1--4-:R-:W-:-:S06]  /*0290*/  UMOV UR7, 0xffffffff ;  /* 0xffffffff00077882 */ /* 0x012fcc0000000000 */
.L_x_23:
[----:B------:R-:W-:Y:S01]  /*02a0*/  IADD3 R36, P1, PT, R8, UR6, RZ ;  /* 0x0000000608247c10 */ /* 0x000fe2000ff3e0ff */
[----:B------:R-:W-:Y:S01]  /*02b0*/  UIADD3 UR6, UP1, UPT, UR6, 0x2, URZ ;  /* 0x0000000206067890 */ /* 0x000fe2000ff3e0ff */
[----:B------:R-:W-:Y:S02]  /*02c0*/  BSSY.RECONVERGENT B0, `(.L_x_15) ;  /* 0x000003f000007945 */ /* 0x000fe40003800200 */
[----:B------:R-:W-:Y:S01]  /*02d0*/  ISETP.NE.U32.AND P0, PT, R36, RZ, PT ;  /* 0x000000ff2400720c */ /* 0x000fe20003f05070 */
[----:B------:R-:W-:Y:S01]  /*02e0*/  UISETP.NE.U32.AND UP0, UPT, UR6, URZ, UPT ;  /* 0x000000ff0600728c */ /* 0x000fe2000bf05070 */
[----:B------:R-:W-:Y:S01]  /*02f0*/  IADD3.X R38, PT, PT, R0, UR7, RZ, P1, !PT ;  /* 0x0000000700267c10 */ /* 0x000fe20008ffe4ff */
[----:B------:R-:W-:Y:S01]  /*0300*/  UIADD3.X UR7, UPT, UPT, URZ, UR7, URZ, UP1, !UPT ;  /* 0x00000007ff077290 */ /* 0x000fe20008ffe4ff */
[----:B------:R-:W-:Y:S02]  /*0310*/  ISETP.GE.U32.AND P1, PT, R14, UR12, PT ;  /* 0x0000000c0e007c0c */ /* 0x000fe4000bf26070 */
[----:B------:R-:W-:Y:S01]  /*0320*/  ISETP.NE.AND.EX P0, PT, R38, RZ, PT, P0 ;  /* 0x000000ff2600720c */ /* 0x000fe20003f05300 */
[----:B------:R-:W-:-:S03]  /*0330*/  UISETP.NE.AND.EX UP0, UPT, UR7, URZ, UPT, UP0 ;  /* 0x000000ff0700728c */ /* 0x000fc6000bf05300 */
[----:B------:R-:W-:-:S13]  /*0340*/  ISETP.GE.U32.OR.EX P0, PT, R15, RZ, P0, P1 ;  /* 0x000000ff0f00720c */ /* 0x000fda0000706510 */
[----:B01----:R-:W-:Y:S05]  /*0350*/  @P0 BRA `(.L_x_16) ;  /* 0x0000000000d40947 */ /* 0x003fea0003800000 */
[----:B------:R-:W-:-:S05]  /*0360*/  IADD3 R16, P0, PT, R12, R5, RZ ;  /* 0x000000050c107210 */ /* 0x000fca0007f1e0ff */
[----:B------:R-:W-:-:S06]  /*0370*/  IMAD.X R17, R11, 0x1, R2, P0 ;  /* 0x000000010b117824 */ /* 0x000fcc00000e0602 */
[----:B------:R-:W2:Y:S02]  /*0380*/  LDG.E.64 R16, desc[UR4][R16.64+0x13880] ;  /* 0x0138800410107981 */ /* 0x000ea4000c1e1b00 */
[----:B--2---:R-:W-:-:S14]  /*0390*/  DSETP.GT.AND P0, PT, R16, RZ, PT ;  /* 0x000000ff1000722a */ /* 0x004fdc0003f04000 */
[----:B------:R-:W-:Y:S05]  /*03a0*/  @!P0 BRA `(.L_x_16) ;  /* 0x0000000000c08947 */ /* 0x000fea0003800000 */
[C---:B------:R-:W-:Y:S02]  /*03b0*/  IADD3 R18, P1, PT, R12.reuse, R33, RZ ;  /* 0x000000210c127210 */ /* 0x040fe40007f3e0ff */
[----:B------:R-:W-:-:S03]  /*03c0*/  IADD3 R30, P0, PT, R12, R7, RZ ;  /* 0x000000070c1e7210 */ /* 0x000fc60007f1e0ff */
[C---:B------:R-:W-:Y:S02]  /*03d0*/  IMAD.X R19, R11.reuse, 0x1, R10, P1 ;  /* 0x000000010b137824 */ /* 0x040fe400008e060a */
[----:B------:R-:W-:-:S04]  /*03e0*/  IMAD.X R31, R11, 0x1, R3, P0 ;  /* 0x000000010b1f7824 */ /* 0x000fc800000e0603 */
[----:B------:R-:W2:Y:S04]  /*03f0*/  LDG.E.64 R18, desc[UR4][R18.64+0x13880] ;  /* 0x0138800412127981 */ /* 0x000ea8000c1e1b00 */
[----:B------:R-:W2:Y:S01]  /*0400*/  LDG.E.64 R28, desc[UR4][R30.64+0x13ba0] ;  /* 0x013ba0041e1c7981 */ /* 0x000ea2000c1e1b00 */
[----:B------:R-:W-:-:S03]  /*0410*/  IADD3 R34, P0, PT, R12, R13, RZ ;  /* 0x0000000d0c227210 */ /* 0x000fc60007f1e0ff */
[----:B------:R-:W3:Y:S02]  /*0420*/  LDG.E.64 R20, desc[UR4][R30.64+0x13888] ;  /* 0x013888041e147981 */ /* 0x000ee4000c1e1b00 */
[----:B------:R-:W-:Y:S02]  /*0430*/  IMAD.X R35, R11, 0x1, R9, P0 ;  /* 0x000000010b237824 */ /* 0x000fe400000e0609 */
[----:B------:R-:W4:Y:S04]  /*0440*/  LDG.E.64 R24, desc[UR4][R30.64+0x27100] ;  /* 0x027100041e187981 */ /* 0x000f28000c1e1b00 */
[----:B------:R-:W3:Y:S01]  /*0450*/  LDG.E.64 R22, desc[UR4][R34.64+0x13880] ;  /* 0x0138800422167981 */ /* 0x000ee2000c1e1b00 */
[----:B------:R-:W-:-:S05]  /*0460*/  IADD3 R26, P0, PT, R12, R6, RZ ;  /* 0x000000060c1a7210 */ /* 0x000fca0007f1e0ff */
[----:B------:R-:W-:-:S06]  /*0470*/  IMAD.X R27, R11, 0x1, R4, P0 ;  /* 0x000000010b1b7824 */ /* 0x000fcc00000e0604 */
[----:B------:R-:W4:Y:S01]  /*0480*/  LDG.E.64 R26, desc[UR4][R26.64+0x13880] ;  /* 0x013880041a1a7981 */ /* 0x000f22000c1e1b00 */
[----:B--2---:R-:W-:-:S03]  /*0490*/  DMUL R28, R18, R28 ;  /* 0x0000001c121c7228 */ /* 0x004fc60000000000 */
[----:B------:R-:W2:Y:S05]  /*04a0*/  LDG.E.64 R18, desc[UR4][R30.64+0x13880] ;  /* 0x013880041e127981 */ /* 0x000eaa000c1e1b00 */
[----:B---3--:R-:W-:Y:S01]  /*04b0*/  DFMA R28, R22, R20, R28 ;  /* 0x00000014161c722b */ /* 0x008fe2000000001c */
[----:B------:R-:W0:Y:S01]  /*04c0*/  LDC.64 R20, c[0x0][0x3b0] ;  /* 0x0000ec00ff147b82 */ /* 0x000e220000000a00 */
[----:B------:R-:W-:Y:S02]  /*04d0*/  IMAD.MOV.U32 R22, RZ, RZ, 0x0 ;  /* 0x00000000ff167424 */ /* 0x000fe400078e00ff */
[----:B------:R-:W-:-:S04]  /*04e0*/  IMAD.MOV.U32 R23, RZ, RZ, 0x3ff00000 ;  /* 0x3ff00000ff177424 */ /* 0x000fc800078e00ff */
[----:B----4-:R-:W-:Y:S02]  /*04f0*/  DFMA R24, R26, R24, R28 ;  /* 0x000000181a18722b */ /* 0x010fe4000000001c */
[----:B0-----:R-:W-:-:S08]  /*0500*/  DFMA R22, R20, 0.5, R22 ;  /* 0x3fe000001416782b */ /* 0x001fd00000000016 */
[----:B------:R-:W-:-:S06]  /*0510*/  DMUL R22, R16, R22 ;  /* 0x0000001610167228 */ /* 0x000fcc0000000000 */
[----:B------:R-:W0:Y:S01]  /*0520*/  MUFU.RCP64H R29, R23 ;  /* 0x00000017001d7308 */ /* 0x000e220000001800 */
[----:B------:R-:W-:-:S06]  /*0530*/  IMAD.MOV.U32 R28, RZ, RZ, 0x1 ;  /* 0x00000001ff1c7424 */ /* 0x000fcc00078e00ff */
[----:B0-----:R-:W-:-:S08]  /*0540*/  DFMA R26, -R22, R28, 1 ;  /* 0x3ff00000161a742b */ /* 0x001fd0000000011c */
[----:B------:R-:W-:-:S08]  /*0550*/  DFMA R26, R26, R26, R26 ;  /* 0x0000001a1a1a722b */ /* 0x000fd0000000001a */
[----:B------:R-:W-:Y:S01]  /*0560*/  DFMA R26, R28, R26, R28 ;  /* 0x0000001a1c1a722b */ /* 0x000fe2000000001c */
[----:B------:R-:W-:Y:S01]  /*0570*/  BSSY.RECONVERGENT B1, `(.L_x_17) ;  /* 0x0000012000017945 */ /* 0x000fe20003800200 */
[----:B--2---:R-:W-:-:S06]  /*0580*/  DMUL R18, R16, R18 ;  /* 0x0000001210127228 */ /* 0x004fcc0000000000 */
[----:B------:R-:W-:Y:S02]  /*0590*/  DFMA R16, -R22, R26, 1 ;  /* 0x3ff000001610742b */ /* 0x000fe4000000011a */
[----:B------:R-:W-:-:S06]  /*05a0*/  DFMA R18, R24, R20, R18 ;  /* 0x000000141812722b */ /* 0x000fcc0000000012 */
        /* <DEDUP_REMOVED lines=11> */
[----:B------:R-:W-:Y:S05]  /*0660*/  CALL.REL.NOINC `($__internal_1_$__cuda_sm20_div_rn_f64_full) ;  /* 0x0000000400147944 */ /* 0x000fea0003c00000 */
[----:B------:R-:W-:Y:S02]  /*0670*/  IMAD.MOV.U32 R16, RZ, RZ, R18 ;  /* 0x000000ffff107224 */ /* 0x000fe400078e0012 */
[----:B------:R-:W-:-:S07]  /*0680*/  IMAD.MOV.U32 R17, RZ, RZ, R19 ;  /* 0x000000ffff117224 */ /* 0x000fce00078e0013 */
.L_x_18:
[----:B------:R-:W-:Y:S05]  /*0690*/  BSYNC.RECONVERGENT B1 ;  /* 0x0000000000017941 */ /* 0x000fea0003800200 */
.L_x_17:
[----:B------:R0:W-:Y:S02]  /*06a0*/  STG.E.64 desc[UR4][R30.64+0x13880], R16 ;  /* 0x013880101e007986 */ /* 0x0001e4000c101b04 */
.L_x_16:
[----:B------:R-:W-:Y:S05]  /*06b0*/  BSYNC.RECONVERGENT B0 ;  /* 0x0000000000007941 */ /* 0x000fea0003800200 */
.L_x_15:
[----:B------:R-:W-:Y:S01]  /*06c0*/  ISETP.NE.U32.AND P0, PT, R36, -0x1, PT ;  /* 0xffffffff2400780c */ /* 0x000fe20003f05070 */
[----:B------:R-:W-:Y:S01]  /*06d0*/  BSSY.RECONVERGENT B0, `(.L_x_19) ;  /* 0x000003a000007945 */ /* 0x000fe20003800200 */
[----:B------:R-:W-:Y:S02]  /*06e0*/  ISETP.GE.U32.AND P1, PT, R14, UR12, PT ;  /* 0x0000000c0e007c0c */ /* 0x000fe4000bf26070 */
[----:B------:R-:W-:-:S04]  /*06f0*/  ISETP.NE.AND.EX P0, PT, R38, -0x1, PT, P0 ;  /* 0xffffffff2600780c */ /* 0x000fc80003f05300 */
[----:B------:R-:W-:-:S13]  /*0700*/  ISETP.GE.U32.OR.EX P0, PT, R15, RZ, P0, P1 ;  /* 0x000000ff0f00720c */ /* 0x000fda0000706510 */
[----:B------:R-:W-:Y:S05]  /*0710*/  @P0 BRA `(.L_x_20) ;  /* 0x0000000000d40947 */ /* 0x000fea0003800000 */
[----:B------:R-:W-:-:S05]  /*0720*/  IADD3 R18, P0, PT, R12, R5, RZ ;  /* 0x000000050c127210 */ /* 0x000fca0007f1e0ff */
[----:B------:R-:W-:-:S06]  /*0730*/  IMAD.X R19, R11, 0x1, R2, P0 ;  /* 0x000000010b137824 */ /* 0x000fcc00000e0602 */
[----:B------:R-:W2:Y:S02]  /*0740*/  LDG.E.64 R18, desc[UR4][R18.64] ;  /* 0x0000000412127981 */ /* 0x000ea4000c1e1b00 */
[----:B--2---:R-:W-:-:S14]  /*0750*/  DSETP.GT.AND P0, PT, R18, RZ, PT ;  /* 0x000000ff1200722a */ /* 0x004fdc0003f04000 */
[----:B------:R-:W-:Y:S05]  /*0760*/  @!P0 BRA `(.L_x_20) ;  /* 0x0000000000c08947 */ /* 0x000fea0003800000 */
[C---:B------:R-:W-:Y:S02]  /*0770*/  IADD3 R24, P1, PT, R12.reuse, R33, RZ ;  /* 0x000000210c187210 */ /* 0x040fe40007f3e0ff */
[----:B0-----:R-:W-:-:S03]  /*0780*/  IADD3 R30, P0, PT, R12, R7, RZ ;  /* 0x000000070c1e7210 */ /* 0x001fc60007f1e0ff */
        /* <DEDUP_REMOVED lines=9> */
[----:B------:R-:W-:-:S03]  /*0820*/  IADD3 R36, P0, PT, R12, R6, RZ ;  /* 0x000000060c247210 */ /* 0x000fc60007f1e0ff */
[----:B------:R-:W5:Y:S02]  /*0830*/  LDG.E.64 R22, desc[UR4][R30.64] ;  /* 0x000000041e167981 */ /* 0x000f64000c1e1b00 */
[----:B------:R-:W-:-:S05]  /*0840*/  IMAD.X R37, R11, 0x1, R4, P0 ;  /* 0x000000010b257824 */ /* 0x000fca00000e0604 */
[----:B------:R-:W4:Y:S01]  /*0850*/  LDG.E.64 R28, desc[UR4][R36.64] ;  /* 0x00000004241c7981 */ /* 0x000f22000c1e1b00 */
[----:B------:R-:W-:Y:S01]  /*0860*/  BSSY.RECONVERGENT B1, `(.L_x_21) ;  /* 0x000001f000017945 */ /* 0x000fe20003800200 */
[----:B--2---:R-:W-:Y:S01]  /*0870*/  DMUL R34, R24, R34 ;  /* 0x0000002218227228 */ /* 0x004fe20000000000 */
[----:B------:R-:W0:Y:S07]  /*0880*/  LDC.64 R24, c[0x0][0x3b0] ;  /* 0x0000ec00ff187b82 */ /* 0x000e2e0000000a00 */
[----:B---3--:R-:W-:Y:S01]  /*0890*/  DFMA R34, R26, R16, R34 ;  /* 0x000000101a22722b */ /* 0x008fe20000000022 */
[----:B------:R-:W-:-:S02]  /*08a0*/  IMAD.MOV.U32 R16, RZ, RZ, 0x0 ;  /* 0x00000000ff107424 */ /* 0x000fc400078e00ff */
[----:B------:R-:W-:-:S06]  /*08b0*/  IMAD.MOV.U32 R17, RZ, RZ, 0x3ff00000 ;  /* 0x3ff00000ff117424 */ /* 0x000fcc00078e00ff */
[----:B0-----:R-:W-:-:S08]  /*08c0*/  DFMA R16, R24, 0.5, R16 ;  /* 0x3fe000001810782b */ /* 0x001fd00000000010 */
[----:B------:R-:W-:-:S06]  /*08d0*/  DMUL R16, R16, R18 ;  /* 0x0000001210107228 */ /* 0x000fcc0000000000 */
[----:B------:R-:W0:Y:S01]  /*08e0*/  MUFU.RCP64H R27, R17 ;  /* 0x00000011001b7308 */ /* 0x000e220000001800 */
[----:B------:R-:W-:Y:S01]  /*08f0*/  IMAD.MOV.U32 R26, RZ, RZ, 0x1 ;  /* 0x00000001ff1a7424 */ /* 0x000fe200078e00ff */
[----:B----4-:R-:W-:-:S05]  /*0900*/  DFMA R28, R28, R20, R34 ;  /* 0x000000141c1c722b */ /* 0x010fca0000000022 */
[----:B0-----:R-:W-:-:S08]  /*0910*/  DFMA R20, -R16, R26, 1 ;  /* 0x3ff000001014742b */ /* 0x001fd0000000011a */
[----:B------:R-:W-:-:S08]  /*0920*/  DFMA R20, R20, R20, R20 ;  /* 0x000000141414722b */ /* 0x000fd00000000014 */
[----:B------:R-:W-:Y:S02]  /*0930*/  DFMA R20, R26, R20, R26 ;  /* 0x000000141a14722b */ /* 0x000fe4000000001a */
[----:B-----5:R-:W-:-:S06]  /*0940*/  DMUL R22, R18, R22 ;  /* 0x0000001612167228 */ /* 0x020fcc0000000000 */
        /* <DEDUP_REMOVED lines=12> */
[----:B------:R-:W-:Y:S02]  /*0a10*/  IMAD.MOV.U32 R19, RZ, RZ, R29 ;  /* 0x000000ffff137224 */ /* 0x000fe400078e001d */
[----:B------:R-:W-:Y:S02]  /*0a20*/  IMAD.MOV.U32 R20, RZ, RZ, R16 ;  /* 0x000000ffff147224 */ /* 0x000fe400078e0010 */
[----:B------:R-:W-:-:S07]  /*0a30*/  IMAD.MOV.U32 R21, RZ, RZ, R17 ;  /* 0x000000ffff157224 */ /* 0x000fce00078e0011 */
[----:B------:R-:W-:Y:S05]  /*0a40*/  CALL.REL.NOINC `($__internal_1_$__cuda_sm20_div_rn_f64_full) ;  /* 0x00000000001c7944 */ /* 0x000fea0003c00000 */
.L_x_22:
[----:B------:R-:W-:Y:S05]  /*0a50*/  BSYNC.RECONVERGENT B1 ;  /* 0x0000000000017941 */ /* 0x000fea0003800200 */
.L_x_21:
[----:B------:R1:W-:Y:S02]  /*0a60*/  STG.E.64 desc[UR4][R30.64], R18 ;  /* 0x000000121e007986 */ /* 0x0003e4000c101b04 */
.L_x_20:
[----:B------:R-:W-:Y:S05]  /*0a70*/  BSYNC.RECONVERGENT B0 ;  /* 0x0000000000007941 */ /* 0x000fea0003800200 */
.L_x_19:
[----:B------:R-:W-:-:S04]  /*0a80*/  IADD3 R12, P0, PT, R12, -0x27100, RZ ;  /* 0xfffd8f000c0c7810 */ /* 0x000fc80007f1e0ff */
[----:B------:R-:W-:Y:S01]  /*0a90*/  IADD3.X R11, PT, PT, R11, -0x1, RZ, P0, !PT ;  /* 0xffffffff0b0b7810 */ /* 0x000fe200007fe4ff */
[----:B------:R-:W-:Y:S08]  /*0aa0*/  BRA.U UP0, `(.L_x_23) ;  /* 0xfffffff500fc7547 */ /* 0x000ff0000b83ffff */
[----:B------:R-:W-:Y:S05]  /*0ab0*/  EXIT ;  /* 0x000000000000794d */ /* 0x000fea0003800000 */
        .weak           $__internal_1_$__cuda_sm20_div_rn_f64_full
        .type           $__internal_1_$__cuda_sm20_div_rn_f64_full,@function
        .size           $__internal_1_$__cuda_sm20_div_rn_f64_full,(.L_x_78 - $__internal_1_$__cuda_sm20_div_rn_f64_full)
$__internal_1_$__cuda_sm20_div_rn_f64_full:
[----:B------:R-:W-:Y:S01]  /*0ac0*/  IMAD.MOV.U32 R17, RZ, RZ, R19 ;  /* 0x000000ffff117224 */ /* 0x000fe200078e0013 */
[C---:B------:R-:W-:Y:S01]  /*0ad0*/  FSETP.GEU.AND P0, PT, |R21|.reuse, 1.469367938527859385e-39, PT ;  /* 0x001000001500780b */ /* 0x040fe20003f0e200 */
[----:B------:R-:W-:Y:S01]  /*0ae0*/  IMAD.MOV.U32 R16, RZ, RZ, R18 ;  /* 0x000000ffff107224 */ /* 0x000fe200078e0012 */
[----:B------:R-:W-:Y:S01]  /*0af0*/  LOP3.LUT R18, R21, 0x800fffff, RZ, 0xc0, !PT ;  /* 0x800fffff15127812 */ /* 0x000fe200078ec0ff */
[----:B------:R-:W-:Y:S01]  /*0b00*/  IMAD.MOV.U32 R35, RZ, RZ, 0x1ca00000 ;  /* 0x1ca00000ff237424 */ /* 0x000fe200078e00ff */
[C---:B------:R-:W-:Y:S01]  /*0b10*/  FSETP.GEU.AND P2, PT, |R17|.reuse, 1.469367938527859385e-39, PT ;  /* 0x001000001100780b */ /* 0x040fe20003f4e200 */
[----:B------:R-:W-:Y:S01]  /*0b20*/  IMAD.MOV.U32 R22, RZ, RZ, R16 ;  /* 0x000000ffff167224 */ /* 0x000fe200078e0010 */
[----:B------:R-:W-:Y:S01]  /*0b30*/  LOP3.LUT R19, R18, 0x3ff00000, RZ, 0xfc, !PT ;  /* 0x3ff0000012137812 */ /* 0x000fe200078efcff */
[----:B------:R-:W-:Y:S01]  /*0b40*/  IMAD.MOV.U32 R18, RZ, RZ, R20 ;  /* 0x000000ffff127224 */ /* 0x000fe200078e0014 */
[----:B------:R-:W-:Y:S01]  /*0b50*/  LOP3.LUT R34, R17, 0x7ff00000, RZ, 0xc0, !PT ;  /* 0x7ff0000011227812 */ /* 0x000fe200078ec0ff */
[----:B------:R-:W-:Y:S01]  /*0b60*/  IMAD.MOV.U32 R26, RZ, RZ, 0x1 ;  /* 0x00000001ff1a7424 */ /* 0x000fe200078e00ff */
[----:B------:R-:W-:Y:S01]  /*0b70*/  LOP3.LUT R37, R21, 0x7ff00000, RZ, 0xc0, !PT ;  /* 0x7ff0000015257812 */ /* 0x000fe200078ec0ff */
[----:B------:R-:W-:Y:S02]  /*0b80*/  BSSY.RECONVERGENT B2, `(.L_x_24) ;  /* 0x000004d000027945 */ /* 0x000fe40003800200 */
[----:B------:R-:W-:Y:S01]  /*0b90*/  @!P0 DMUL R18, R20, 8.98846567431157953865e+307 ;  /* 0x7fe0000014128828 */ /* 0x000fe20000000000 */
[----:B------:R-:W-:-:S03]  /*0ba0*/  ISETP.GE.U32.AND P1, PT, R34, R37, PT ;  /* 0x000000252200720c */ /* 0x000fc60003f26070 */
[----:B------:R-:W-:Y:S01]  /*0bb0*/  @!P2 LOP3.LUT R23, R21, 0x7ff00000, RZ, 0xc0, !PT ;  /* 0x7ff000001517a812 */ /* 0x000fe200078ec0ff */
[----:B------:R-:W-:Y:S01]  /*0bc0*/  @!P2 IMAD.MOV.U32 R24, RZ, RZ, RZ ;  /* 0x000000ffff18a224 */ /* 0x000fe200078e00ff */
[----:B------:R-:W0:Y:S02]  /*0bd0*/  MUFU.RCP64H R27, R19 ;  /* 0x00000013001b7308 */ /* 0x000e240000001800 */
[----:B------:R-:W-:Y:S02]  /*0be0*/  @!P2 ISETP.GE.U32.AND P3, PT, R34, R23, PT ;  /* 0x000000172200a20c */ /* 0x000fe40003f66070 */
[C---:B------:R-:W-:Y:S02]  /*0bf0*/  SEL R23, R35.reuse, 0x63400000, !P1 ;  /* 0x6340000023177807 */ /* 0x040fe40004800000 */
[----:B------:R-:W-:Y:S02]  /*0c00*/  @!P2 SEL R25, R35, 0x63400000, !P3 ;  /* 0x634000002319a807 */ /* 0x000fe40005800000 */
[----:B------:R-:W-:-:S02]  /*0c10*/  LOP3.LUT R23, R23, 0x800fffff, R17, 0xf8, !PT ;  /* 0x800fffff17177812 */ /* 0x000fc400078ef811 */
[----:B------:R-:W-:Y:S02]  /*0c20*/  @!P2 LOP3.LUT R25, R25, 0x80000000, R17, 0xf8, !PT ;  /* 0x800000001919a812 */ /* 0x000fe400078ef811 */
[----:B------:R-:W-:Y:S02]  /*0c30*/  @!P0 LOP3.LUT R37, R19, 0x7ff00000, RZ, 0xc0, !PT ;  /* 0x7ff0000013258812 */ /* 0x000fe400078ec0ff */
[----:B------:R-:W-:-:S06]  /*0c40*/  @!P2 LOP3.LUT R25, R25, 0x100000, RZ, 0xfc, !PT ;  /* 0x001000001919a812 */ /* 0x000fcc00078efcff */
[----:B------:R-:W-:Y:S02]  /*0c50*/  @!P2 DFMA R22, R22, 2, -R24 ;  /* 0x400000001616a82b */ /* 0x000fe40000000818 */
[----:B0-----:R-:W-:-:S08]  /*0c60*/  DFMA R24, R26, -R18, 1 ;  /* 0x3ff000001a18742b */ /* 0x001fd00000000812 */
[----:B------:R-:W-:-:S08]  /*0c70*/  DFMA R24, R24, R24, R24 ;  /* 0x000000181818722b */ /* 0x000fd00000000018 */
[----:B------:R-:W-:-:S08]  /*0c80*/  DFMA R24, R26, R24, R26 ;  /* 0x000000181a18722b */ /* 0x000fd0000000001a */
[----:B------:R-:W-:-:S08]  /*0c90*/  DFMA R26, R24, -R18, 1 ;  /* 0x3ff00000181a742b */ /* 0x000fd00000000812 */
[----:B------:R-:W-:-:S08]  /*0ca0*/  DFMA R24, R24, R26, R24 ;  /* 0x0000001a1818722b */ /* 0x000fd00000000018 */
[----:B------:R-:W-:-:S08]  /*0cb0*/  DMUL R26, R24, R22 ;  /* 0x00000016181a7228 */ /* 0x000fd00000000000 */
[----:B------:R-:W-:-:S08]  /*0cc0*/  DFMA R28, R26, -R18, R22 ;  /* 0x800000121a1c722b */ /* 0x000fd00000000016 */
[----:B------:R-:W-:Y:S01]  /*0cd0*/  DFMA R28, R24, R28, R26 ;  /* 0x0000001c181c722b */ /* 0x000fe2000000001a */
[----:B------:R-:W-:Y:S01]  /*0ce0*/  IMAD.MOV.U32 R26, RZ, RZ, R34 ;  /* 0x000000ffff1a7224 */ /* 0x000fe200078e0022 */
[----:B------:R-:W-:-:S05]  /*0cf0*/  @!P2 LOP3.LUT R26, R23, 0x7ff00000, RZ, 0xc0, !PT ;  /* 0x7ff00000171aa812 */ /* 0x000fca00078ec0ff */
[----:B------:R-:W-:-:S05]  /*0d00*/  VIADD R24, R26, 0xffffffff ;  /* 0xffffffff1a187836 */ /* 0x000fca0000000000 */
[----:B------:R-:W-:Y:S01]  /*0d10*/  ISETP.GT.U32.AND P0, PT, R24, 0x7feffffe, PT ;  /* 0x7feffffe1800780c */ /* 0x000fe20003f04070 */
[----:B------:R-:W-:-:S05]  /*0d20*/  VIADD R24, R37, 0xffffffff ;  /* 0xffffffff25187836 */ /* 0x000fca0000000000 */
[----:B------:R-:W-:-:S13]  /*0d30*/  ISETP.GT.U32.OR P0, PT, R24, 0x7feffffe, P0 ;  /* 0x7feffffe1800780c */ /* 0x000fda0000704470 */
[----:B------:R-:W-:Y:S05]  /*0d40*/  @P0 BRA `(.L_x_25) ;  /* 0x00000000006c0947 */ /* 0x000fea0003800000 */
[----:B------:R-:W-:Y:S01]  /*0d50*/  LOP3.LUT R17, R21, 0x7ff00000, RZ, 0xc0, !PT ;  /* 0x7ff0000015117812 */ /* 0x000fe200078ec0ff */
[----:B------:R-:W-:-:S03]  /*0d60*/  IMAD.MOV.U32 R16, RZ, RZ, RZ ;  /* 0x000000ffff107224 */ /* 0x000fc600078e00ff */
[CC--:B------:R-:W-:Y:S02]  /*0d70*/  ISETP.GE.U32.AND P0, PT, R34.reuse, R17.reuse, PT ;  /* 0x000000112200720c */ /* 0x0c0fe40003f06070 */
[----:B------:R-:W-:Y:S02]  /*0d80*/  VIADDMNMX R34, R34, -R17, 0xb9600000, !PT ;  /* 0xb960000022227446 */ /* 0x000fe40007800911 */
[----:B------:R-:W-:Y:S02]  /*0d90*/  SEL R35, R35, 0x63400000, !P0 ;  /* 0x6340000023237807 */ /* 0x000fe40004000000 */
[----:B------:R-:W-:-:S05]  /*0da0*/  VIMNMX R26, PT, PT, R34, 0x46a00000, PT ;  /* 0x46a00000221a7848 */ /* 0x000fca0003fe0100 */
[----:B------:R-:W-:-:S04]  /*0db0*/  IMAD.IADD R26, R26, 0x1, -R35 ;  /* 0x000000011a1a7824 */ /* 0x000fc800078e0a23 */
[----:B------:R-:W-:-:S06]  /*0dc0*/  VIADD R17, R26, 0x7fe00000 ;  /* 0x7fe000001a117836 */ /* 0x000fcc0000000000 */
[----:B------:R-:W-:-:S10]  /*0dd0*/  DMUL R24, R28, R16 ;  /* 0x000000101c187228 */ /* 0x000fd40000000000 */
[----:B------:R-:W-:-:S13]  /*0de0*/  FSETP.GTU.AND P0, PT, |R25|, 1.469367938527859385e-39, PT ;  /* 0x001000001900780b */ /* 0x000fda0003f0c200 */
[----:B------:R-:W-:Y:S05]  /*0df0*/  @P0 BRA `(.L_x_26) ;  /* 0x0000000000940947 */ /* 0x000fea0003800000 */
[----:B------:R-:W-:-:S06]  /*0e00*/  DFMA R18, R28, -R18, R22 ;  /* 0x800000121c12722b */ /* 0x000fcc0000000016 */
[----:B------:R-:W-:-:S04]  /*0e10*/  IMAD.MOV.U32 R18, RZ, RZ, RZ ;  /* 0x000000ffff127224 */ /* 0x000fc800078e00ff */
[C---:B------:R-:W-:Y:S02]  /*0e20*/  FSETP.NEU.AND P0, PT, R19.reuse, RZ, PT ;  /* 0x000000ff1300720b */ /* 0x040fe40003f0d000 */
[----:B------:R-:W-:-:S04]  /*0e30*/  LOP3.LUT R21, R19, 0x80000000, R21, 0x48, !PT ;  /* 0x8000000013157812 */ /* 0x000fc800078e4815 */
[----:B------:R-:W-:-:S07]  /*0e40*/  LOP3.LUT R19, R21, R17, RZ, 0xfc, !PT ;  /* 0x0000001115137212 */ /* 0x000fce00078efcff */
[----:B------:R-:W-:Y:S05]  /*0e50*/  @!P0 BRA `(.L_x_26) ;  /* 0x00000000007c8947 */ /* 0x000fea0003800000 */
[----:B------:R-:W-:Y:S01]  /*0e60*/  IMAD.MOV R17, RZ, RZ, -R26 ;  /* 0x000000ffff117224 */ /* 0x000fe200078e0a1a */
[----:B------:R-:W-:Y:S01]  /*0e70*/  DMUL.RP R18, R28, R18 ;  /* 0x000000121c127228 */ /* 0x000fe20000008000 */
[----:B------:R-:W-:-:S06]  /*0e80*/  IMAD.MOV.U32 R16, RZ, RZ, RZ ;  /* 0x000000ffff107224 */ /* 0x000fcc00078e00ff */
[----:B------:R-:W-:-:S03]  /*0e90*/  DFMA R16, R24, -R16, R28 ;  /* 0x800000101810722b */ /* 0x000fc6000000001c */
[----:B------:R-:W-:-:S03]  /*0ea0*/  LOP3.LUT R21, R19, R21, RZ, 0x3c, !PT ;  /* 0x0000001513157212 */ /* 0x000fc600078e3cff */
[----:B------:R-:W-:-:S04]  /*0eb0*/  IADD3 R16, PT, PT, -R26, -0x43300000, RZ ;  /* 0xbcd000001a107810 */ /* 0x000fc80007ffe1ff */
[----:B------:R-:W-:-:S04]  /*0ec0*/  FSETP.NEU.AND P0, PT, |R17|, R16, PT ;  /* 0x000000101100720b */ /* 0x000fc80003f0d200 */
[----:B------:R-:W-:Y:S02]  /*0ed0*/  FSEL R24, R18, R24, !P0 ;  /* 0x0000001812187208 */ /* 0x000fe40004000000 */
[----:B------:R-:W-:Y:S01]  /*0ee0*/  FSEL R25, R21, R25, !P0 ;  /* 0x0000001915197208 */ /* 0x000fe20004000000 */
[----:B------:R-:W-:Y:S06]  /*0ef0*/  BRA `(.L_x_26) ;  /* 0x0000000000547947 */ /* 0x000fec0003800000 */
.L_x_25:
        /* <DEDUP_REMOVED lines=16> */
.L_x_28:
[----:B------:R-:W-:Y:S01]  /*1000*/  LOP3.LUT R25, R21, 0x80000, RZ, 0xfc, !PT ;  /* 0x0008000015197812 */ /* 0x000fe200078efcff */
[----:B------:R-:W-:Y:S01]  /*1010*/  IMAD.MOV.U32 R24, RZ, RZ, R20 ;  /* 0x000000ffff187224 */ /* 0x000fe200078e0014 */
[----:B------:R-:W-:Y:S06]  /*1020*/  BRA `(.L_x_26) ;  /* 0x0000000000087947 */ /* 0x000fec0003800000 */
.L_x_27:
[----:B------:R-:W-:Y:S01]  /*1030*/  LOP3.LUT R25, R17, 0x80000, RZ, 0xfc, !PT ;  /* 0x0008000011197812 */ /* 0x000fe200078efcff */
[----:B------:R-:W-:-:S07]  /*1040*/  IMAD.MOV.U32 R24, RZ, RZ, R16 ;  /* 0x000000ffff187224 */ /* 0x000fce00078e0010 */
.L_x_26:
[----:B------:R-:W-:Y:S05]  /*1050*/  BSYNC.RECONVERGENT B2 ;  /* 0x0000000000027941 */ /* 0x000fea0003800200 */
.L_x_24:
[----:B------:R-:W-:Y:S02]  /*1060*/  IMAD.MOV.U32 R16, RZ, RZ, R32 ;  /* 0x000000ffff107224 */ /* 0x000fe400078e0020 */
[----:B------:R-:W-:Y:S02]  /*1070*/  IMAD.MOV.U32 R17, RZ, RZ, 0x0 ;  /* 0x00000000ff117424 */ /* 0x000fe400078e00ff */
[----:B------:R-:W-:Y:S02]  /*1080*/  IMAD.MOV.U32 R18, RZ, RZ, R24 ;  /* 0x000000ffff127224 */ /* 0x000fe400078e0018 */
[----:B------:R-:W-:Y:S01]  /*1090*/  IMAD.MOV.U32 R19, RZ, RZ, R25 ;  /* 0x000000ffff137224 */ /* 0x000fe200078e0019 */
[----:B------:R-:W-:Y:S06]  /*10a0*/  RET.REL.NODEC R16 `(_Z10ptmKernel2PdS_S_S_S_jid) ;  /* 0xffffffec10d47950 */ /* 0x000fec0003c3ffff */
.L_x_29:
        /* <DEDUP_REMOVED lines=13> */
.L_x_78:


//--------------------- .text._Z10ptmKernel1PdS_S_S_S_jid --------------------------
	.section	.text._Z10ptmKernel1PdS_S_S_S_jid,"ax",@progbits
	.align	128
        .global         _Z10ptmKernel1PdS_S_S_S_jid
        .type           _Z10ptmKernel1PdS_S_S_S_jid,@function
        .size           _Z10ptmKernel1PdS_S_S_S_jid,(.L_x_79 - _Z10ptmKernel1PdS_S_S_S_jid)
        .other          _Z10ptmKernel1PdS_S_S_S_jid,@"STO_CUDA_ENTRY STV_DEFAULT"
_Z10ptmKernel1PdS_S_S_S_jid:
.text._Z10ptmKernel1PdS_S_S_S_jid:
        /* <DEDUP_REMOVED lines=42> */
.L_x_38:
[----:B------:R-:W-:Y:S01]  /*02a0*/  IADD3 R36, P1, PT, R8, UR6, RZ ;  /* 0x0000000608247c10 */ /* 0x000fe2000ff3e0ff */
[----:B------:R-:W-:Y:S01]  /*02b0*/  UIADD3 UR6, UP1, UPT, UR6, -0x2, URZ ;  /* 0xfffffffe06067890 */ /* 0x000fe2000ff3e0ff */
[----:B------:R-:W-:Y:S02]  /*02c0*/  BSSY.RECONVERGENT B0, `(.L_x_30) ;  /* 0x000003e000007945 */ /* 0x000fe40003800200 */
[----:B------:R-:W-:Y:S01]  /*02d0*/  ISETP.NE.U32.AND P0, PT, R36, -0x1, PT ;  /* 0xffffffff2400780c */ /* 0x000fe20003f05070 */
[----:B------:R-:W-:Y:S01]  /*02e0*/  UISETP.NE.U32.AND UP0, UPT, UR6, -0xa0, UPT ;  /* 0xffffff600600788c */ /* 0x000fe2000bf05070 */
[----:B------:R-:W-:Y:S01]  /*02f0*/  IADD3.X R38, PT, PT, R0, UR7, RZ, P1, !PT ;  /* 0x0000000700267c10 */ /* 0x000fe20008ffe4ff */
[----:B------:R-:W-:Y:S01]  /*0300*/  UIADD3.X UR7, UPT, UPT, UR7, -0x1, URZ, UP1, !UPT ;  /* 0xffffffff07077890 */ /* 0x000fe20008ffe4ff */
[----:B------:R-:W-:Y:S02]  /*0310*/  ISETP.GE.U32.AND P1, PT, R14, UR12, PT ;  /* 0x0000000c0e007c0c */ /* 0x000fe4000bf26070 */
[----:B------:R-:W-:Y:S01]  /*0320*/  ISETP.NE.AND.EX P0, PT, R38, -0x1, PT, P0 ;  /* 0xffffffff2600780c */ /* 0x000fe20003f05300 */
[----:B------:R-:W-:-:S03]  /*0330*/  UISETP.NE.AND.EX UP0, UPT, UR7, -0x1, UPT, UP0 ;  /* 0xffffffff0700788c */ /* 0x000fc6000bf05300 */
        /* <DEDUP_REMOVED lines=34> */
[----:B------:R-:W-:-:S08]  /*0560*/  DFMA R26, R22, R26, R22 ;  /* 0x0000001a161a722b */ /* 0x000fd00000000016 */
[----:B------:R-:W-:-:S08]  /*0570*/  DFMA R22, -R16, R26, 1 ;  /* 0x3ff000001016742b */ /* 0x000fd0000000011a */
[----:B------:R-:W-:Y:S01]  /*0580*/  DFMA R26, R26, R22, R26 ;  /* 0x000000161a1a722b */ /* 0x000fe2000000001a */
[----:B------:R-:W-:Y:S01]  /*0590*/  BSSY.RECONVERGENT B1, `(.L_x_32) ;  /* 0x000000f000017945 */ /* 0x000fe20003800200 */
[----:B--2---:R-:W-:-:S08]  /*05a0*/  DFMA R18, R24, R20, R18 ;  /* 0x000000141812722b */ /* 0x004fd00000000012 */
        /* <DEDUP_REMOVED lines=10> */
[----:B------:R-:W-:Y:S05]  /*0650*/  CALL.REL.NOINC `($__internal_2_$__cuda_sm20_div_rn_f64_full) ;  /* 0x0000000400107944 */ /* 0x000fea0003c00000 */
[----:B------:R-:W-:Y:S02]  /*0660*/  IMAD.MOV.U32 R20, RZ, RZ, R18 ;  /* 0x000000ffff147224 */ /* 0x000fe400078e0012 */
[----:B------:R-:W-:-:S07]  /*0670*/  IMAD.MOV.U32 R21, RZ, RZ, R19 ;  /* 0x000000ffff157224 */ /* 0x000fce00078e0013 */
.L_x_33:
[----:B------:R-:W-:Y:S05]  /*0680*/  BSYNC.RECONVERGENT B1 ;  /* 0x0000000000017941 */ /* 0x000fea0003800200 */
.L_x_32:
[----:B------:R0:W-:Y:S02]  /*0690*/  STG.E.64 desc[UR4][R30.64+-0x13880], R20 ;  /* 0xfec780141e007986 */ /* 0x0001e4000c101b04 */
.L_x_31:
[----:B------:R-:W-:Y:S05]  /*06a0*/  BSYNC.RECONVERGENT B0 ;  /* 0x0000000000007941 */ /* 0x000fea0003800200 */
.L_x_30:
[----:B------:R-:W-:Y:S01]  /*06b0*/  ISETP.NE.U32.AND P0, PT, R36, RZ, PT ;  /* 0x000000ff2400720c */ /* 0x000fe20003f05070 */
[----:B------:R-:W-:Y:S01]  /*06c0*/  BSSY.RECONVERGENT B0, `(.L_x_34) ;  /* 0x0000039000007945 */ /* 0x000fe20003800200 */
[----:B------:R-:W-:Y:S02]  /*06d0*/  ISETP.GE.U32.AND P1, PT, R14, UR12, PT ;  /* 0x0000000c0e007c0c */ /* 0x000fe4000bf26070 */
[----:B------:R-:W-:-:S04]  /*06e0*/  ISETP.NE.AND.EX P0, PT, R38, RZ, PT, P0 ;  /* 0x000000ff2600720c */ /* 0x000fc80003f05300 */
        /* <DEDUP_REMOVED lines=20> */
[----:B------:R-:W-:-:S06]  /*0830*/  IMAD.X R29, R11, 0x1, R4, P0 ;  /* 0x000000010b1d7824 */ /* 0x000fcc00000e0604 */
        /* <DEDUP_REMOVED lines=10> */
[----:B------:R-:W-:-:S06]  /*08e0*/  IMAD.MOV.U32 R24, RZ, RZ, 0x1 ;  /* 0x00000001ff187424 */ /* 0x000fcc00078e00ff */
[----:B0-----:R-:W-:-:S08]  /*08f0*/  DFMA R26, -R16, R24, 1 ;  /* 0x3ff00000101a742b */ /* 0x001fd00000000118 */
[----:B------:R-:W-:-:S08]  /*0900*/  DFMA R26, R26, R26, R26 ;  /* 0x0000001a1a1a722b */ /* 0x000fd0000000001a */
[----:B------:R-:W-:Y:S02]  /*0910*/  DFMA R26, R24, R26, R24 ;  /* 0x0000001a181a722b */ /* 0x000fe40000000018 */
[----:B----4-:R-:W-:-:S06]  /*0920*/  DFMA R28, R28, R18, R34 ;  /* 0x000000121c1c722b */ /* 0x010fcc0000000022 */
[----:B------:R-:W-:Y:S02]  /*0930*/  DFMA R18, -R16, R26, 1 ;  /* 0x3ff000001012742b */ /* 0x000fe4000000011a */
[----:B-----5:R-:W-:-:S06]  /*0940*/  DFMA R20, R28, R22, R20 ;  /* 0x000000161c14722b */ /* 0x020fcc0000000014 */
        /* <DEDUP_REMOVED lines=13> */
[----:B------:R-:W-:Y:S05]  /*0a20*/  CALL.REL.NOINC `($__internal_2_$__cuda_sm20_div_rn_f64_full) ;  /* 0x00000000001c7944 */ /* 0x000fea0003c00000 */
.L_x_37:
[----:B------:R-:W-:Y:S05]  /*0a30*/  BSYNC.RECONVERGENT B1 ;  /* 0x0000000000017941 */ /* 0x000fea0003800200 */
.L_x_36:
[----:B------:R1:W-:Y:S02]  /*0a40*/  STG.E.64 desc[UR4][R30.64], R18 ;  /* 0x000000121e007986 */ /* 0x0003e4000c101b04 */
.L_x_35:
[----:B------:R-:W-:Y:S05]  /*0a50*/  BSYNC.RECONVERGENT B0 ;  /* 0x0000000000007941 */ /* 0x000fea0003800200 */
.L_x_34:
[----:B------:R-:W-:-:S05]  /*0a60*/  IADD3 R12, P0, PT, R12, 0x27100, RZ ;  /* 0x000271000c0c7810 */ /* 0x000fca0007f1e0ff */
[----:B------:R-:W-:Y:S01]  /*0a70*/  IMAD.X R11, RZ, RZ, R11, P0 ;  /* 0x000000ffff0b7224 */ /* 0x000fe200000e060b */
[----:B------:R-:W-:Y:S07]  /*0a80*/  BRA.U UP0, `(.L_x_38) ;  /* 0xfffffff900047547 */ /* 0x000fee000b83ffff */
[----:B------:R-:W-:Y:S05]  /*0a90*/  EXIT ;  /* 0x000000000000794d */ /* 0x000fea0003800000 */
        .weak           $__internal_2_$__cuda_sm20_div_rn_f64_full
        .type           $__internal_2_$__cuda_sm20_div_rn_f64_full,@function
        .size           $__internal_2_$__cuda_sm20_div_rn_f64_full,(.L_x_79 - $__internal_2_$__cuda_sm20_div_rn_f64_full)
$__internal_2_$__cuda_sm20_div_rn_f64_full:
        /* <DEDUP_REMOVED lines=68> */
.L_x_40:
        /* <DEDUP_REMOVED lines=16> */
.L_x_43:
[----:B------:R-:W-:Y:S01]  /*0fe0*/  LOP3.LUT R25, R21, 0x80000, RZ, 0xfc, !PT ;  /* 0x0008000015197812 */ /* 0x000fe200078efcff */
[----:B------:R-:W-:Y:S01]  /*0ff0*/  IMAD.MOV.U32 R24, RZ, RZ, R20 ;  /* 0x000000ffff187224 */ /* 0x000fe200078e0014 */
[----:B------:R-:W-:Y:S06]  /*1000*/  BRA `(.L_x_41) ;  /* 0x0000000000087947 */ /* 0x000fec0003800000 */
.L_x_42:
[----:B------:R-:W-:Y:S01]  /*1010*/  LOP3.LUT R25, R17, 0x80000, RZ, 0xfc, !PT ;  /* 0x0008000011197812 */ /* 0x000fe200078efcff */
[----:B------:R-:W-:-:S07]  /*1020*/  IMAD.MOV.U32 R24, RZ, RZ, R16 ;  /* 0x000000ffff187224 */ /* 0x000fce00078e0010 */
.L_x_41:
[----:B------:R-:W-:Y:S05]  /*1030*/  BSYNC.RECONVERGENT B2 ;  /* 0x0000000000027941 */ /* 0x000fea0003800200 */
.L_x_39:
[----:B------:R-:W-:Y:S02]  /*1040*/  IMAD.MOV.U32 R16, RZ, RZ, R32 ;  /* 0x000000ffff107224 */ /* 0x000fe400078e0020 */
[----:B------:R-:W-:Y:S02]  /*1050*/  IMAD.MOV.U32 R17, RZ, RZ, 0x0 ;  /* 0x00000000ff117424 */ /* 0x000fe400078e00ff */
[----:B------:R-:W-:Y:S02]  /*1060*/  IMAD.MOV.U32 R18, RZ, RZ, R24 ;  /* 0x000000ffff127224 */ /* 0x000fe400078e0018 */
[----:B------:R-:W-:Y:S01]  /*1070*/  IMAD.MOV.U32 R19, RZ, RZ, R25 ;  /* 0x000000ffff137224 */ /* 0x000fe200078e0019 */
[----:B------:R-:W-:Y:S06]  /*1080*/  RET.REL.NODEC R16 `(_Z10ptmKernel1PdS_S_S_S_jid) ;  /* 0xffffffec10dc7950 */ /* 0x000fec0003c3ffff */
.L_x_44:
        /* <DEDUP_REMOVED lines=15> */
.L_x_79:


//--------------------- .text._Z24nevyazkaGreaterEpsKernelPiPdjd --------------------------
	.section	.text._Z24nevyazkaGreaterEpsKernelPiPdjd,"ax",@progbits
	.align	128
        .global         _Z24nevyazkaGreaterEpsKernelPiPdjd
        .type           _Z24nevyazkaGreaterEpsKernelPiPdjd,@function
        .size           _Z24nevyazkaGreaterEpsKernelPiPdjd,(.L_x_83 - _Z24nevyazkaGreaterEpsKernelPiPdjd)
        .other          _Z24nevyazkaGreaterEpsKernelPiPdjd,@"STO_CUDA_ENTRY STV_DEFAULT"
_Z24nevyazkaGreaterEpsKernelPiPdjd:
.text._Z24nevyazkaGreaterEpsKernelPiPdjd:
[----:B------:R-:W-:Y:S08]  /*0000*/  LDC R1, c[0x0][0x37c] ;  /* 0x0000df00ff017b82 */ /* 0x000ff00000000800 */
[----:B------:R-:W0:Y:S01]  /*0010*/  LDC.64 R2, c[0x0][0x380] ;  /* 0x0000e000ff027b82 */ /* 0x000e220000000a00 */
[----:B------:R-:W0:Y:S02]  /*0020*/  LDCU.64 UR4, c[0x0][0x358] ;  /* 0x00006b00ff0477ac */ /* 0x000e240008000a00 */
[----:B0-----:R-:W2:Y:S02]  /*0030*/  LDG.E R0, desc[UR4][R2.64] ;  /* 0x0000000402007981 */ /* 0x001ea4000c1e1900 */
[----:B--2---:R-:W-:-:S13]  /*0040*/  ISETP.GT.AND P0, PT, R0, RZ, PT ;  /* 0x000000ff0000720c */ /* 0x004fda0003f04270 */
[----:B------:R-:W-:Y:S05]  /*0050*/  @P0 EXIT ;  /* 0x000000000000094d */ /* 0x000fea0003800000 */
        /* <DEDUP_REMOVED lines=12> */
[----:B------:R-:W0:Y:S01]  /*0120*/  LDC.64 R4, c[0x0][0x398] ;  /* 0x0000e600ff047b82 */ /* 0x000e220000000a00 */
[----:B------:R-:W-:Y:S01]  /*0130*/  HFMA2 R10, -RZ, RZ, 0, 0 ;  /* 0x00000000ff0a7431 */ /* 0x000fe200000001ff */
[----:B------:R-:W-:Y:S01]  /*0140*/  BSSY.RECONVERGENT B0, `(.L_x_45) ;  /* 0x0000019000007945 */ /* 0x000fe20003800200 */
[----:B------:R-:W-:Y:S01]  /*0150*/  ISETP.NE.AND P1, PT, R0, RZ, PT ;  /* 0x000000ff0000720c */ /* 0x000fe20003f25270 */
[----:B------:R-:W-:Y:S01]  /*0160*/  IMAD R8, R3, 0x64, R2 ;  /* 0x0000006403087824 */ /* 0x000fe200078e0202 */
[----:B------:R-:W1:Y:S01]  /*0170*/  LDCU.64 UR6, c[0x0][0x388] ;  /* 0x00007100ff0677ac */ /* 0x000e620008000a00 */
[----:B------:R-:W-:-:S10]  /*0180*/  IMAD.MOV.U32 R9, RZ, RZ, 0x1 ;  /* 0x00000001ff097424 */ /* 0x000fd400078e00ff */
.L_x_47:
[----:B------:R-:W-:Y:S02]  /*0190*/  IMAD.MOV.U32 R2, RZ, RZ, R8 ;  /* 0x000000ffff027224 */ /* 0x000fe400078e0008 */
[----:B------:R-:W-:Y:S02]  /*01a0*/  IMAD.MOV.U32 R3, RZ, RZ, RZ ;  /* 0x000000ffff037224 */ /* 0x000fe400078e00ff */
[----:B------:R-:W-:Y:S02]  /*01b0*/  IMAD R7, R10, 0x2710, RZ ;  /* 0x000027100a077824 */ /* 0x000fe400078e02ff */
[----:B------:R-:W-:-:S05]  /*01c0*/  IMAD.WIDE.U32 R2, R9, 0x2710, R2 ;  /* 0x0000271009027825 */ /* 0x000fca00078e0002 */
[----:B------:R-:W-:Y:S02]  /*01d0*/  IADD3 R3, PT, PT, R3, R7, RZ ;  /* 0x0000000703037210 */ /* 0x000fe40007ffe0ff */
[----:B-1----:R-:W-:-:S04]  /*01e0*/  LEA R6, P0, R2, UR6, 0x3 ;  /* 0x0000000602067c11 */ /* 0x002fc8000f8018ff */
[----:B------:R-:W-:-:S05]  /*01f0*/  LEA.HI.X R7, R2, UR7, R3, 0x3, P0 ;  /* 0x0000000702077c11 */ /* 0x000fca00080f1c03 */
[----:B------:R-:W0:Y:S02]  /*0200*/  LDG.E.64 R2, desc[UR4][R6.64] ;  /* 0x0000000406027981 */ /* 0x000e24000c1e1b00 */
[----:B0-----:R-:W-:-:S14]  /*0210*/  DSETP.LEU.OR P0, PT, R2, R4, P1 ;  /* 0x000000040200722a */ /* 0x001fdc0000f0b400 */
[----:B------:R-:W-:Y:S05]  /*0220*/  @!P0 BRA `(.L_x_46) ;  /* 0x0000000000288947 */ /* 0x000fea0003800000 */
[----:B------:R-:W2:Y:S01]  /*0230*/  LDG.E.64 R2, desc[UR4][R6.64+0x13880] ;  /* 0x0138800406027981 */ /* 0x000ea2000c1e1b00 */
[----:B------:R-:W-:Y:S01]  /*0240*/  ISETP.NE.AND P0, PT, R0, RZ, PT ;  /* 0x000000ff0000720c */ /* 0x000fe20003f05270 */
[----:B--2---:R-:W-:-:S14]  /*0250*/  DSETP.GT.AND P2, PT, R2, R4, PT ;  /* 0x000000040200722a */ /* 0x004fdc0003f44000 */
[----:B------:R-:W-:Y:S05]  /*0260*/  @!P0 BRA P2, `(.L_x_46) ;  /* 0x0000000000188947 */ /* 0x000fea0001000000 */
[----:B------:R-:W-:-:S05]  /*0270*/  IADD3 R9, P0, PT, R9, 0x2, RZ ;  /* 0x0000000209097810 */ /* 0x000fca0007f1e0ff */
[----:B------:R-:W-:Y:S01]  /*0280*/  IMAD.X R10, RZ, RZ, R10, P0 ;  /* 0x000000ffff0a7224 */ /* 0x000fe200000e060a */
[----:B------:R-:W-:-:S04]  /*0290*/  ISETP.NE.U32.AND P0, PT, R9, 0x9f, PT ;  /* 0x0000009f0900780c */ /* 0x000fc80003f05070 */
[----:B------:R-:W-:-:S13]  /*02a0*/  ISETP.NE.AND.EX P0, PT, R10, RZ, PT, P0 ;  /* 0x000000ff0a00720c */ /* 0x000fda0003f05300 */
[----:B------:R-:W-:Y:S05]  /*02b0*/  @P0 BRA `(.L_x_47) ;  /* 0xfffffffc00b40947 */ /* 0x000fea000383ffff */
[----:B------:R-:W-:Y:S05]  /*02c0*/  EXIT ;  /* 0x000000000000794d */ /* 0x000fea0003800000 */
.L_x_46:
[----:B------:R-:W-:Y:S05]  /*02d0*/  BSYNC.RECONVERGENT B0 ;  /* 0x0000000000007941 */ /* 0x000fea0003800200 */
.L_x_45:
[----:B------:R-:W0:Y:S01]  /*02e0*/  LDC.64 R2, c[0x0][0x380] ;  /* 0x0000e000ff027b82 */ /* 0x000e220000000a00 */
[----:B------:R-:W-:-:S05]  /*02f0*/  HFMA2 R5, -RZ, RZ, 0, 5.9604644775390625e-08 ;  /* 0x00000001ff057431 */ /* 0x000fca00000001ff */
[----:B0-----:R-:W-:Y:S01]  /*0300*/  ATOMG.E.EXCH.STRONG.GPU PT, RZ, desc[UR4][R2.64], R5 ;  /* 0x8000000502ff79a8 */ /* 0x001fe2000c1ef104 */
[----:B------:R-:W-:Y:S05]  /*0310*/  EXIT ;  /* 0x000000000000794d */ /* 0x000fea0003800000 */
.L_x_48:
        /* <DEDUP_REMOVED lines=14> */
.L_x_83:


//--------------------- .text._Z14nevyazkaKernelPdS_S_S_S_S_S_S_S_S_j --------------------------
	.section	.text._Z14nevyazkaKernelPdS_S_S_S_S_S_S_S_S_j,"ax",@progbits
	.align	128
        .global         _Z14nevyazkaKernelPdS_S_S_S_S_S_S_S_S_j
        .type           _Z14nevyazkaKernelPdS_S_S_S_S_S_S_S_S_j,@function
        .size           _Z14nevyazkaKernelPdS_S_S_S_S_S_S_S_S_j,(.L_x_84 - _Z14nevyazkaKernelPdS_S_S_S_S_S_S_S_S_j)
        .other          _Z14nevyazkaKernelPdS_S_S_S_S_S_S_S_S_j,@"STO_CUDA_ENTRY STV_DEFAULT"
_Z14nevyazkaKernelPdS_S_S_S_S_S_S_S_S_j:
.text._Z14nevyazkaKernelPdS_S_S_S_S_S_S_S_S_j:
        /* <DEDUP_REMOVED lines=20> */
[----:B------:R-:W3:Y:S01]  /*0140*/  LDCU UR4, c[0x0][0x3d0] ;  /* 0x00007a00ff0477ac */ /* 0x000ee20008000800 */
[----:B0-----:R-:W-:-:S02]  /*0150*/  UIADD3 UR11, UP0, UPT, UR12, 0x27100, URZ ;  /* 0x000271000c0b7890 */ /* 0x001fc4000ff1e0ff */
[----:B------:R-:W-:Y:S02]  /*0160*/  UIADD3 UR7, UP1, UPT, UR14, 0x3a980, URZ ;  /* 0x0003a9800e077890 */ /* 0x000fe4000ff3e0ff */
[----:B------:R-:W-:Y:S02]  /*0170*/  UIADD3.X UR12, UPT, UPT, URZ, UR13, URZ, UP0, !UPT ;  /* 0x0000000dff0c7290 */ /* 0x000fe400087fe4ff */
[----:B------:R-:W-:Y:S02]  /*0180*/  UIADD3.X UR8, UPT, UPT, URZ, UR15, URZ, UP1, !UPT ;  /* 0x0000000fff087290 */ /* 0x000fe40008ffe4ff */
[----:B-1----:R-:W-:Y:S02]  /*0190*/  UIADD3 UR9, UP0, UPT, UR16, 0x27100, URZ ;  /* 0x0002710010097890 */ /* 0x002fe4000ff1e0ff */
[----:B--2---:R-:W-:Y:S01]  /*01a0*/  UIADD3 UR5, UP1, UPT, UR18, 0x27100, URZ ;  /* 0x0002710012057890 */ /* 0x004fe2000ff3e0ff */
[----:B---3--:R-:W-:Y:S01]  /*01b0*/  ISETP.GE.U32.AND P0, PT, R0, UR4, PT ;  /* 0x0000000400007c0c */ /* 0x008fe2000bf06070 */
[----:B------:R-:W0:Y:S01]  /*01c0*/  LDCU.64 UR14, c[0x0][0x358] ;  /* 0x00006b00ff0e77ac */ /* 0x000e220008000a00 */
[----:B------:R-:W1:Y:S01]  /*01d0*/  LDCU UR16, c[0x0][0x3d0] ;  /* 0x00007a00ff1077ac */ /* 0x000e620008000800 */
[----:B------:R-:W-:-:S02]  /*01e0*/  UIADD3.X UR10, UPT, UPT, URZ, UR17, URZ, UP0, !UPT ;  /* 0x00000011ff0a7290 */ /* 0x000fc400087fe4ff */
[----:B------:R-:W-:Y:S01]  /*01f0*/  UIADD3.X UR6, UPT, UPT, URZ, UR19, URZ, UP1, !UPT ;  /* 0x00000013ff067290 */ /* 0x000fe20008ffe4ff */
[----:B------:R-:W-:Y:S01]  /*0200*/  UMOV UR13, 0x9e ;  /* 0x0000009e000d7882 */ /* 0x000fe20000000000 */
[----:B------:R-:W-:-:S10]  /*0210*/  UMOV UR4, URZ ;  /* 0x000000ff00047c82 */ /* 0x000fd40008000000 */
.L_x_53:
[----:B0-2---:R-:W2:Y:S01]  /*0220*/  LDC.64 R2, c[0x0][0x398] ;  /* 0x0000e600ff027b82 */ /* 0x005ea20000000a00 */
[----:B------:R-:W-:Y:S01]  /*0230*/  UIADD3 UR13, UP0, UPT, UR13, -0x2, URZ ;  /* 0xfffffffe0d0d7890 */ /* 0x000fe2000ff1e0ff */
[----:B------:R-:W-:Y:S03]  /*0240*/  BSSY.RECONVERGENT B0, `(.L_x_49) ;  /* 0x0000036000007945 */ /* 0x000fe60003800200 */
[----:B------:R-:W-:Y:S02]  /*0250*/  UIADD3.X UR4, UPT, UPT, UR4, -0x1, URZ, UP0, !UPT ;  /* 0xffffffff04047890 */ /* 0x000fe400087fe4ff */
[----:B------:R-:W-:Y:S01]  /*0260*/  UISETP.NE.U32.AND UP0, UPT, UR13, URZ, UPT ;  /* 0x000000ff0d00728c */ /* 0x000fe2000bf05070 */
[----:B------:R-:W3:Y:S03]  /*0270*/  LDC.64 R4, c[0x0][0x3a0] ;  /* 0x0000e800ff047b82 */ /* 0x000ee60000000a00 */
[----:B------:R-:W-:-:S05]  /*0280*/  UISETP.NE.AND.EX UP0, UPT, UR4, URZ, UPT, UP0 ;  /* 0x000000ff0400728c */ /* 0x000fca000bf05300 */
[----:B------:R-:W4:Y:S08]  /*0290*/  LDC.64 R6, c[0x0][0x3a8] ;  /* 0x0000ea00ff067b82 */ /* 0x000f300000000a00 */
[----:B------:R-:W5:Y:S01]  /*02a0*/  LDC.64 R8, c[0x0][0x3b0] ;  /* 0x0000ec00ff087b82 */ /* 0x000f620000000a00 */
[----:B--2---:R-:W-:-:S04]  /*02b0*/  IADD3 R2, P1, P2, R29, 0x27100, R2 ;  /* 0x000271001d027810 */ /* 0x004fc80007a3e002 */
[----:B------:R-:W-:-:S03]  /*02c0*/  IADD3.X R3, PT, PT, R28, R3, RZ, P1, P2 ;  /* 0x000000031c037210 */ /* 0x000fc60000fe44ff */
[----:B------:R-:W2:Y:S01]  /*02d0*/  LDC.64 R10, c[0x0][0x3b8] ;  /* 0x0000ee00ff0a7b82 */ /* 0x000ea20000000a00 */
[----:B---3--:R-:W-:-:S04]  /*02e0*/  IADD3 R4, P3, P4, R29, 0x13880, R4 ;  /* 0x000138801d047810 */ /* 0x008fc80007c7e004 */
[----:B------:R-:W-:-:S03]  /*02f0*/  IADD3.X R5, PT, PT, R28, R5, RZ, P3, P4 ;  /* 0x000000051c057210 */ /* 0x000fc60001fe84ff */
[----:B------:R-:W3:Y:S01]  /*0300*/  LDC.64 R12, c[0x0][0x380] ;  /* 0x0000e000ff0c7b82 */ /* 0x000ee20000000a00 */
[----:B----4-:R-:W-:-:S04]  /*0310*/  IADD3 R6, P5, P6, R29, 0x13880, R6 ;  /* 0x000138801d067810 */ /* 0x010fc80007ebe006 */
[----:B------:R-:W-:Y:S02]  /*0320*/  IADD3.X R7, PT, PT, R28, R7, RZ, P5, P6 ;  /* 0x000000071c077210 */ /* 0x000fe40002fec4ff */
[----:B-----5:R-:W-:-:S04]  /*0330*/  IADD3 R8, P1, P2, R29, 0x13880, R8 ;  /* 0x000138801d087810 */ /* 0x020fc80007a3e008 */
[----:B------:R-:W-:Y:S02]  /*0340*/  IADD3.X R9, PT, PT, R28, R9, RZ, P1, P2 ;  /* 0x000000091c097210 */ /* 0x000fe40000fe44ff */
[----:B--2---:R-:W-:-:S04]  /*0350*/  IADD3 R10, P3, P4, R29, 0x13880, R10 ;  /* 0x000138801d0a7810 */ /* 0x004fc80007c7e00a */
[----:B------:R-:W-:Y:S02]  /*0360*/  IADD3.X R11, PT, PT, R28, R11, RZ, P3, P4 ;  /* 0x0000000b1c0b7210 */ /* 0x000fe40001fe84ff */
[----:B---3--:R-:W-:-:S04]  /*0370*/  IADD3 R12, P5, P6, R29, 0x13880, R12 ;  /* 0x000138801d0c7810 */ /* 0x008fc80007ebe00c */
[----:B------:R-:W-:Y:S01]  /*0380*/  IADD3.X R13, PT, PT, R28, R13, RZ, P5, P6 ;  /* 0x0000000d1c0d7210 */ /* 0x000fe20002fec4ff */
[----:B------:R-:W-:Y:S08]  /*0390*/  @P0 BRA `(.L_x_50) ;  /* 0x0000000000800947 */ /* 0x000ff00003800000 */
[C---:B------:R-:W-:Y:S02]  /*03a0*/  IADD3 R16, P0, PT, R29.reuse, UR11, RZ ;  /* 0x0000000b1d107c10 */ /* 0x040fe4000ff1e0ff */
[C---:B------:R-:W-:Y:S02]  /*03b0*/  IADD3 R22, P1, PT, R29.reuse, UR9, RZ ;  /* 0x000000091d167c10 */ /* 0x040fe4000ff3e0ff */
[----:B------:R-:W-:Y:S02]  /*03c0*/  IADD3 R14, P2, PT, R29, UR7, RZ ;  /* 0x000000071d0e7c10 */ /* 0x000fe4000ff5e0ff */
[C---:B------:R-:W-:Y:S02]  /*03d0*/  IADD3.X R17, PT, PT, R28.reuse, UR12, RZ, P0, !PT ;  /* 0x0000000c1c117c10 */ /* 0x040fe400087fe4ff */
[C---:B------:R-:W-:Y:S02]  /*03e0*/  IADD3.X R23, PT, PT, R28.reuse, UR10, RZ, P1, !PT ;  /* 0x0000000a1c177c10 */ /* 0x040fe40008ffe4ff */
[----:B------:R-:W-:-:S02]  /*03f0*/  IADD3.X R15, PT, PT, R28, UR8, RZ, P2, !PT ;  /* 0x000000081c0f7c10 */ /* 0x000fc400097fe4ff */
[----:B0-----:R-:W2:Y:S04]  /*0400*/  LDG.E.64 R16, desc[UR14][R16.64+-0x13880] ;  /* 0xfec7800e10107981 */ /* 0x001ea8000c1e1b00 */
[----:B------:R-:W2:Y:S04]  /*0410*/  LDG.E.64 R18, desc[UR14][R22.64+-0x13880] ;  /* 0xfec7800e16127981 */ /* 0x000ea8000c1e1b00 */
[----:B------:R-:W2:Y:S01]  /*0420*/  LDG.E.64 R20, desc[UR14][R14.64+-0x27100] ;  /* 0xfd8f000e0e147981 */ /* 0x000ea2000c1e1b00 */
[----:B------:R-:W-:-:S04]  /*0430*/  IADD3 R26, P0, PT, R29, UR5, RZ ;  /* 0x000000051d1a7c10 */ /* 0x000fc8000ff1e0ff */
[----:B------:R-:W-:Y:S01]  /*0440*/  IADD3.X R27, PT, PT, R28, UR6, RZ, P0, !PT ;  /* 0x000000061c1b7c10 */ /* 0x000fe200087fe4ff */
[----:B------:R-:W3:Y:S04]  /*0450*/  LDG.E.64 R22, desc[UR14][R14.64+-0x270f8] ;  /* 0xfd8f080e0e167981 */ /* 0x000ee8000c1e1b00 */
[----:B------:R-:W3:Y:S04]  /*0460*/  LDG.E.64 R24, desc[UR14][R26.64+-0x13880] ;  /* 0xfec7800e1a187981 */ /* 0x000ee8000c1e1b00 */
[----:B------:R-:W4:Y:S01]  /*0470*/  LDG.E.64 R26, desc[UR14][R14.64+-0x27420] ;  /* 0xfd8be00e0e1a7981 */ /* 0x000f22000c1e1b00 */
[----:B--2---:R-:W-:-:S03]  /*0480*/  DFMA R16, -R18, R20, R16 ;  /* 0x000000141210722b */ /* 0x004fc60000000110 */
[----:B------:R-:W2:Y:S04]  /*0490*/  LDG.E.64 R20, desc[UR14][R2.64+-0x13880] ;  /* 0xfec7800e02147981 */ /* 0x000ea8000c1e1b00 */
[----:B------:R-:W2:Y:S02]  /*04a0*/  LDG.E.64 R18, desc[UR14][R14.64+-0x27108] ;  /* 0xfd8ef80e0e127981 */ /* 0x000ea4000c1e1b00 */
[----:B--2---:R-:W-:Y:S02]  /*04b0*/  DMUL R18, R20, R18 ;  /* 0x0000001214127228 */ /* 0x004fe40000000000 */
[----:B------:R-:W2:Y:S06]  /*04c0*/  LDG.E.64 R20, desc[UR14][R4.64] ;  /* 0x0000000e04147981 */ /* 0x000eac000c1e1b00 */
[----:B---3--:R-:W-:Y:S01]  /*04d0*/  DFMA R18, R24, R22, R18 ;  /* 0x000000161812722b */ /* 0x008fe20000000012 */
[----:B------:R-:W2:Y:S04]  /*04e0*/  LDG.E.64 R22, desc[UR14][R14.64+-0x26de0] ;  /* 0xfd92200e0e167981 */ /* 0x000ea8000c1e1b00 */
[----:B------:R-:W4:Y:S03]  /*04f0*/  LDG.E.64 R24, desc[UR14][R6.64] ;  /* 0x0000000e06187981 */ /* 0x000f26000c1e1b00 */
[----:B--2---:R-:W-:Y:S01]  /*0500*/  DFMA R18, R20, R22, R18 ;  /* 0x000000161412722b */ /* 0x004fe20000000012 */
[----:B------:R-:W2:Y:S04]  /*0510*/  LDG.E.64 R20, desc[UR14][R14.64+-0x13880] ;  /* 0xfec7800e0e147981 */ /* 0x000ea8000c1e1b00 */
[----:B------:R-:W3:Y:S03]  /*0520*/  LDG.E.64 R22, desc[UR14][R14.64+-0x3a980] ;  /* 0xfc56800e0e167981 */ /* 0x000ee6000c1e1b00 */
[----:B----4-:R-:W-:-:S02]  /*0530*/  DFMA R24, R24, R26, R18 ;  /* 0x0000001a1818722b */ /* 0x010fc40000000012 */
[----:B------:R-:W2:Y:S04]  /*0540*/  LDG.E.64 R18, desc[UR14][R8.64] ;  /* 0x0000000e08127981 */ /* 0x000ea8000c1e1b00 */
[----:B------:R-:W3:Y:S02]  /*0550*/  LDG.E.64 R26, desc[UR14][R10.64] ;  /* 0x0000000e0a1a7981 */ /* 0x000ee4000c1e1b00 */
[----:B--2---:R-:W-:-:S08]  /*0560*/  DFMA R18, R18, R20, R24 ;  /* 0x000000141212722b */ /* 0x004fd00000000018 */
[----:B---3--:R-:W-:-:S08]  /*0570*/  DFMA R18, R26, R22, R18 ;  /* 0x000000161a12722b */ /* 0x008fd00000000012 */
[----:B------:R-:W-:-:S07]  /*0580*/  DADD R16, R16, R18 ;  /* 0x0000000010107229 */ /* 0x000fce0000000012 */
[----:B------:R2:W-:Y:S04]  /*0590*/  STG.E.64 desc[UR14][R12.64], R16 ;  /* 0x000000100c007986 */ /* 0x0005e8000c101b0e */
.L_x_50:
[----:B01----:R-:W-:Y:S05]  /*05a0*/  BSYNC.RECONVERGENT B0 ;  /* 0x0000000000007941 */ /* 0x003fea0003800200 */
.L_x_49:
[----:B------:R-:W-:Y:S01]  /*05b0*/  ISETP.GE.U32.AND P0, PT, R0, UR16, PT ;  /* 0x0000001000007c0c */ /* 0x000fe2000bf06070 */
[----:B------:R-:W-:-:S12]  /*05c0*/  BSSY.RECONVERGENT B0, `(.L_x_51) ;  /* 0x0000022000007945 */ /* 0x000fd80003800200 */
[----:B------:R-:W-:Y:S05]  /*05d0*/  @P0 BRA `(.L_x_52) ;  /* 0x0000000000800947 */ /* 0x000fea0003800000 */
[C---:B------:R-:W-:Y:S01]  /*05e0*/  IADD3 R24, P1, PT, R29.reuse, UR11, RZ ;  /* 0x0000000b1d187c10 */ /* 0x040fe2000ff3e0ff */
[----:B------:R-:W3:Y:S01]  /*05f0*/  LDG.E.64 R2, desc[UR14][R2.64] ;  /* 0x0000000e02027981 */ /* 0x000ee2000c1e1b00 */
[C---:B------:R-:W-:Y:S02]  /*0600*/  IADD3 R26, P2, PT, R29.reuse, UR9, RZ ;  /* 0x000000091d1a7c10 */ /* 0x040fe4000ff5e0ff */
[----:B--2---:R-:W-:Y:S01]  /*0610*/  IADD3 R16, P3, PT, R29, UR7, RZ ;  /* 0x000000071d107c10 */ /* 0x004fe2000ff7e0ff */
[----:B------:R-:W2:Y:S01]  /*0620*/  LDG.E.64 R4, desc[UR14][R4.64+0x13880] ;  /* 0x0138800e04047981 */ /* 0x000ea2000c1e1b00 */
[C---:B------:R-:W-:Y:S02]  /*0630*/  IADD3.X R25, PT, PT, R28.reuse, UR12, RZ, P1, !PT ;  /* 0x0000000c1c197c10 */ /* 0x040fe40008ffe4ff */
[C---:B------:R-:W-:Y:S01]  /*0640*/  IADD3.X R27, PT, PT, R28.reuse, UR10, RZ, P2, !PT ;  /* 0x0000000a1c1b7c10 */ /* 0x040fe200097fe4ff */
[----:B------:R-:W4:Y:S01]  /*0650*/  LDG.E.64 R6, desc[UR14][R6.64+0x13880] ;  /* 0x0138800e06067981 */ /* 0x000f22000c1e1b00 */
[----:B------:R-:W-:-:S03]  /*0660*/  IADD3.X R17, PT, PT, R28, UR8, RZ, P3, !PT ;  /* 0x000000081c117c10 */ /* 0x000fc60009ffe4ff */
[----:B------:R-:W5:Y:S04]  /*0670*/  LDG.E.64 R22, desc[UR14][R24.64] ;  /* 0x0000000e18167981 */ /* 0x000f68000c1e1b00 */
[----:B------:R-:W5:Y:S04]  /*0680*/  LDG.E.64 R18, desc[UR14][R26.64] ;  /* 0x0000000e1a127981 */ /* 0x000f68000c1e1b00 */
[----:B------:R-:W5:Y:S01]  /*0690*/  LDG.E.64 R20, desc[UR14][R16.64+-0x13880] ;  /* 0xfec7800e10147981 */ /* 0x000f62000c1e1b00 */
[----:B------:R-:W-:-:S03]  /*06a0*/  IADD3 R14, P1, PT, R29, UR5, RZ ;  /* 0x000000051d0e7c10 */ /* 0x000fc6000ff3e0ff */
[----:B------:R-:W2:Y:S01]  /*06b0*/  LDG.E.64 R24, desc[UR14][R16.64+-0x13560] ;  /* 0xfecaa00e10187981 */ /* 0x000ea2000c1e1b00 */
[----:B------:R-:W-:-:S03]  /*06c0*/  IADD3.X R15, PT, PT, R28, UR6, RZ, P1, !PT ;  /* 0x000000061c0f7c10 */ /* 0x000fc60008ffe4ff */
[----:B------:R-:W4:Y:S04]  /*06d0*/  LDG.E.64 R8, desc[UR14][R8.64+0x13880] ;  /* 0x0138800e08087981 */ /* 0x000f28000c1e1b00 */
[----:B------:R-:W2:Y:S04]  /*06e0*/  LDG.E.64 R14, desc[UR14][R14.64] ;  /* 0x0000000e0e0e7981 */ /* 0x000ea8000c1e1b00 */
[----:B------:R-:W4:Y:S01]  /*06f0*/  LDG.E.64 R10, desc[UR14][R10.64+0x13880] ;  /* 0x0138800e0a0a7981 */ /* 0x000f22000c1e1b00 */
[----:B-----5:R-:W-:-:S03]  /*0700*/  DFMA R18, -R18, R20, R22 ;  /* 0x000000141212722b */ /* 0x020fc60000000116 */
[----:B------:R-:W3:Y:S04]  /*0710*/  LDG.E.64 R20, desc[UR14][R16.64+-0x13888] ;  /* 0xfec7780e10147981 */ /* 0x000ee8000c1e1b00 */
[----:B------:R-:W2:Y:S01]  /*0720*/  LDG.E.64 R22, desc[UR14][R16.64+-0x13878] ;  /* 0xfec7880e10167981 */ /* 0x000ea2000c1e1b00 */
[----:B---3--:R-:W-:-:S03]  /*0730*/  DMUL R20, R2, R20 ;  /* 0x0000001402147228 */ /* 0x008fc60000000000 */
[----:B------:R-:W4:Y:S05]  /*0740*/  LDG.E.64 R2, desc[UR14][R16.64+-0x13ba0] ;  /* 0xfec4600e10027981 */ /* 0x000f2a000c1e1b00 */
[----:B--2---:R-:W-:Y:S01]  /*0750*/  DFMA R20, R14, R22, R20 ;  /* 0x000000160e14722b */ /* 0x004fe20000000014 */
[----:B------:R-:W2:Y:S04]  /*0760*/  LDG.E.64 R22, desc[UR14][R16.64] ;  /* 0x0000000e10167981 */ /* 0x000ea8000c1e1b00 */
[----:B------:R-:W3:Y:S03]  /*0770*/  LDG.E.64 R14, desc[UR14][R16.64+-0x27100] ;  /* 0xfd8f000e100e7981 */ /* 0x000ee6000c1e1b00 */
[----:B------:R-:W-:-:S08]  /*0780*/  DFMA R20, R4, R24, R20 ;  /* 0x000000180414722b */ /* 0x000fd00000000014 */
[----:B----4-:R-:W-:-:S08]  /*0790*/  DFMA R2, R6, R2, R20 ;  /* 0x000000020602722b */ /* 0x010fd00000000014 */
[----:B--2---:R-:W-:-:S08]  /*07a0*/  DFMA R2, R8, R22, R2 ;  /* 0x000000160802722b */ /* 0x004fd00000000002 */
[----:B---3--:R-:W-:-:S08]  /*07b0*/  DFMA R2, R10, R14, R2 ;  /* 0x0000000e0a02722b */ /* 0x008fd00000000002 */
[----:B------:R-:W-:-:S07]  /*07c0*/  DADD R2, R18, R2 ;  /* 0x0000000012027229 */ /* 0x000fce0000000002 */
[----:B------:R0:W-:Y:S04]  /*07d0*/  STG.E.64 desc[UR14][R12.64+0x13880], R2 ;  /* 0x013880020c007986 */ /* 0x0001e8000c101b0e */
.L_x_52:
[----:B------:R-:W-:Y:S05]  /*07e0*/  BSYNC.RECONVERGENT B0 ;  /* 0x0000000000007941 */ /* 0x000fea0003800200 */
.L_x_51:
[----:B------:R-:W-:-:S05]  /*07f0*/  IADD3 R29, P1, PT, R29, 0x27100, RZ ;  /* 0x000271001d1d7810 */ /* 0x000fca0007f3e0ff */
[----:B------:R-:W-:Y:S01]  /*0800*/  IMAD.X R28, RZ, RZ, R28, P1 ;  /* 0x000000ffff1c7224 */ /* 0x000fe200008e061c */
[----:B------:R-:W-:Y:S07]  /*0810*/  BRA.U UP0, `(.L_x_53) ;  /* 0xfffffff900807547 */ /* 0x000fee000b83ffff */
[----:B------:R-:W-:Y:S05]  /*0820*/  EXIT ;  /* 0x000000000000794d */ /* 0x000fea0003800000 */
.L_x_54:
        /* <DEDUP_REMOVED lines=13> */
.L_x_84:


//--------------------- .text._Z21initVectorInGpuKernelPij --------------------------
	.section	.text._Z21initVectorInGpuKernelPij,"ax",@progbits
	.align	128
        .global         _Z21initVectorInGpuKernelPij
        .type           _Z21initVectorInGpuKernelPij,@function
        .size           _Z21initVectorInGpuKernelPij,(.L_x_85 - _Z21initVectorInGpuKernelPij)
        .other          _Z21initVectorInGpuKernelPij,@"STO_CUDA_ENTRY STV_DEFAULT"
_Z21initVectorInGpuKernelPij:
.text._Z21initVectorInGpuKernelPij:
[----:B------:R-:W0:Y:S01]  /*0000*/  LDC R1, c[0x0][0x37c] ;  /* 0x0000df00ff017b82 */ /* 0x000e220000000800 */
[----:B------:R-:W1:Y:S01]  /*0010*/  S2R R5, SR_TID.X ;  /* 0x0000000000057919 */ /* 0x000e620000002100 */
[----:B------:R-:W2:Y:S06]  /*0020*/  LDCU UR5, c[0x0][0x2fc] ;  /* 0x00005f80ff0577ac */ /* 0x000eac0008000800 */
[----:B------:R-:W1:Y:S01]  /*0030*/  LDC R18, c[0x0][0x360] ;  /* 0x0000d800ff127b82 */ /* 0x000e620000000800 */
[----:B0-----:R-:W-:Y:S01]  /*0040*/  VIADD R1, R1, 0xffffffe8 ;  /* 0xffffffe801017836 */ /* 0x001fe20000000000 */
[----:B------:R-:W0:Y:S01]  /*0050*/  S2R R0, SR_TID.Y ;  /* 0x0000000000007919 */ /* 0x000e220000002200 */
[----:B------:R-:W3:Y:S01]  /*0060*/  LDCU UR4, c[0x0][0x2f8] ;  /* 0x00005f00ff0477ac */ /* 0x000ee20008000800 */
[----:B------:R-:W1:Y:S04]  /*0070*/  S2R R22, SR_CTAID.X ;  /* 0x0000000000167919 */ /* 0x000e680000002500 */
[----:B------:R-:W0:Y:S01]  /*0080*/  LDC R19, c[0x0][0x364] ;  /* 0x0000d900ff137b82 */ /* 0x000e220000000800 */
[----:B------:R-:W0:Y:S01]  /*0090*/  S2R R23, SR_CTAID.Y ;  /* 0x0000000000177919 */ /* 0x000e220000002600 */
[----:B------:R-:W4:Y:S06]  /*00a0*/  S2R R7, SR_TID.Z ;  /* 0x0000000000077919 */ /* 0x000f2c0000002300 */
[----:B------:R-:W4:Y:S01]  /*00b0*/  S2UR UR38, SR_CTAID.Z ;  /* 0x00000000002679c3 */ /* 0x000f220000002700 */
[----:B---3--:R-:W-:-:S07]  /*00c0*/  IADD3 R24, P1, PT, R1, UR4, RZ ;  /* 0x0000000401187c10 */ /* 0x008fce000ff3e0ff */
[----:B------:R-:W4:Y:S01]  /*00d0*/  LDC R16, c[0x0][0x368] ;  /* 0x0000da00ff107b82 */ /* 0x000f220000000800 */
[----:B-1----:R-:W-:Y:S02]  /*00e0*/  IMAD R4, R18, R22, R5 ;  /* 0x0000001612047224 */ /* 0x002fe400078e0205 */
[----:B0-----:R-:W-:-:S05]  /*00f0*/  IMAD R3, R19, R23, R0 ;  /* 0x0000001713037224 */ /* 0x001fca00078e0200 */
[----:B------:R-:W-:Y:S01]  /*0100*/  VIMNMX.U32 R2, PT, PT, R4, R3, !PT ;  /* 0x0000000304027248 */ /* 0x000fe20007fe0000 */
[----:B----4-:R-:W-:-:S03]  /*0110*/  IMAD R27, R16, UR38, R7 ;  /* 0x00000026101b7c24 */ /* 0x010fc6000f8e0207 */
[----:B------:R-:W-:Y:S01]  /*0120*/  ISETP.GT.U32.AND P0, PT, R2, 0x63, PT ;  /* 0x000000630200780c */ /* 0x000fe20003f04070 */
[----:B--2---:R-:W-:-:S03]  /*0130*/  IMAD.X R2, RZ, RZ, UR5, P1 ;  /* 0x00000005ff027e24 */ /* 0x004fc600088e06ff */
[----:B------:R-:W-:-:S13]  /*0140*/  ISETP.GT.U32.OR P0, PT, R27, 0x9f, P0 ;  /* 0x0000009f1b00780c */ /* 0x000fda0000704470 */
[----:B------:R-:W-:Y:S05]  /*0150*/  @P0 EXIT ;  /* 0x000000000000094d */ /* 0x000fea0003800000 */
[----:B------:R-:W-:Y:S01]  /*0160*/  LOP3.LUT R0, R7, R5, R0, 0xfe, !PT ;  /* 0x0000000507007212 */ /* 0x000fe200078efe00 */
[----:B------:R-:W-:Y:S01]  /*0170*/  IMAD.MOV.U32 R5, RZ, RZ, RZ ;  /* 0x000000ffff057224 */ /* 0x000fe200078e00ff */
[----:B------:R-:W-:Y:S01]  /*0180*/  UMOV UR4, URZ ;  /* 0x000000ff00047c82 */ /* 0x000fe20008000000 */
[----:B------:R-:W0:Y:S01]  /*0190*/  LDCU.64 UR36, c[0x0][0x380] ;  /* 0x00007000ff2477ac */ /* 0x000e220008000a00 */
[----:B------:R-:W-:Y:S01]  /*01a0*/  LOP3.LUT R0, R23, R0, R22, 0xfe, !PT ;  /* 0x0000000017007212 */ /* 0x000fe200078efe16 */
[----:B------:R-:W-:Y:S01]  /*01b0*/  IMAD.WIDE.U32 R4, R3, 0x64, R4 ;  /* 0x0000006403047825 */ /* 0x000fe200078e0004 */
[----:B------:R-:W-:Y:S02]  /*01c0*/  BSSY.RECONVERGENT B6, `(.L_x_55) ;  /* 0x0000055000067945 */ /* 0x000fe40003800200 */
[----:B------:R-:W-:Y:S01]  /*01d0*/  LOP3.LUT P0, RZ, R0, UR38, RZ, 0xfc, !PT ;  /* 0x0000002600ff7c12 */ /* 0x000fe2000f80fcff */
[----:B------:R-:W-:Y:S02]  /*01e0*/  VIADD R5, R5, UR4 ;  /* 0x0000000405057c36 */ /* 0x000fe40008000000 */
[----:B------:R-:W-:-:S05]  /*01f0*/  IMAD.WIDE.U32 R26, R27, 0x2710, R4 ;  /* 0x000027101b1a7825 */ /* 0x000fca00078e0004 */
[----:B------:R-:W-:-:S05]  /*0200*/  IADD3 R17, PT, PT, R27, UR4, RZ ;  /* 0x000000041b117c10 */ /* 0x000fca000fffe0ff */
[----:B0-----:R-:W-:Y:S05]  /*0210*/  @P0 BRA `(.L_x_56) ;  /* 0x00000004003c0947 */ /* 0x001fea0003800000 */
[----:B------:R-:W-:Y:S01]  /*0220*/  MOV R8, 0x38 ;  /* 0x0000003800087802 */ /* 0x000fe20000000f00 */
[----:B------:R-:W0:Y:S01]  /*0230*/  LDCU.64 UR4, c[0x4][URZ] ;  /* 0x01000000ff0477ac */ /* 0x000e220008000a00 */
[----:B------:R-:W-:-:S04]  /*0240*/  CS2R R6, SRZ ;  /* 0x0000000000067805 */ /* 0x000fc8000001ff00 */
[----:B------:R-:W1:Y:S01]  /*0250*/  LDC.64 R8, c[0x4][R8] ;  /* 0x0100000008087b82 */ /* 0x000e620000000a00 */
[----:B0-----:R-:W-:Y:S02]  /*0260*/  IMAD.U32 R4, RZ, RZ, UR4 ;  /* 0x00000004ff047e24 */ /* 0x001fe4000f8e00ff */
[----:B------:R-:W-:-:S07]  /*0270*/  IMAD.U32 R5, RZ, RZ, UR5 ;  /* 0x00000005ff057e24 */ /* 0x000fce000f8e00ff */
[----:B------:R-:W-:-:S07]  /*0280*/  LEPC R20, `(.L_x_57) ;  /* 0x000000001014794e */ /* 0x000fce0000000000 */
[----:B-1----:R-:W-:Y:S05]  /*0290*/  CALL.ABS.NOINC R8 ;  /* 0x0000000008007343 */ /* 0x002fea0003c00000 */
.L_x_57:
[----:B------:R-:W0:Y:S01]  /*02a0*/  S2R R10, SR_TID.X ;  /* 0x00000000000a7919 */ /* 0x000e220000002100 */
[----:B------:R-:W-:Y:S01]  /*02b0*/  MOV R25, 0x38 ;  /* 0x0000003800197802 */ /* 0x000fe20000000f00 */
[----:B------:R-:W1:Y:S01]  /*02c0*/  LDCU.64 UR4, c[0x4][0x8] ;  /* 0x01000100ff0477ac */ /* 0x000e620008000a00 */
[----:B------:R-:W-:Y:S01]  /*02d0*/  MOV R6, R24 ;  /* 0x0000001800067202 */ /* 0x000fe20000000f00 */
[----:B------:R-:W0:Y:S01]  /*02e0*/  S2R R11, SR_TID.Y ;  /* 0x00000000000b7919 */ /* 0x000e220000002200 */
[----:B------:R2:W3:Y:S01]  /*02f0*/  LDC.64 R8, c[0x4][R25] ;  /* 0x0100000019087b82 */ /* 0x0004e20000000a00 */
[----:B------:R-:W-:Y:S01]  /*0300*/  IMAD.MOV.U32 R7, RZ, RZ, R2 ;  /* 0x000000ffff077224 */ /* 0x000fe200078e0002 */
[----:B------:R-:W4:Y:S01]  /*0310*/  S2R R0, SR_TID.Z ;  /* 0x0000000000007919 */ /* 0x000f220000002300 */
[----:B-1----:R-:W-:Y:S02]  /*0320*/  IMAD.U32 R4, RZ, RZ, UR4 ;  /* 0x00000004ff047e24 */ /* 0x002fe4000f8e00ff */
[----:B------:R-:W-:Y:S01]  /*0330*/  IMAD.U32 R5, RZ, RZ, UR5 ;  /* 0x00000005ff057e24 */ /* 0x000fe2000f8e00ff */
[----:B0-----:R2:W-:Y:S04]  /*0340*/  STL.64 [R1], R10 ;  /* 0x0000000a01007387 */ /* 0x0015e80000100a00 */
[----:B----4-:R2:W-:Y:S02]  /*0350*/  STL [R1+0x8], R0 ;  /* 0x0000080001007387 */ /* 0x0105e40000100800 */
[----:B------:R-:W-:-:S07]  /*0360*/  LEPC R20, `(.L_x_58) ;  /* 0x000000001014794e */ /* 0x000fce0000000000 */
[----:B--23--:R-:W-:Y:S05]  /*0370*/  CALL.ABS.NOINC R8 ;  /* 0x0000000008007343 */ /* 0x00cfea0003c00000 */
.L_x_58:
[----:B------:R0:W-:Y:S01]  /*0380*/  STL.64 [R1], R22 ;  /* 0x0000001601007387 */ /* 0x0001e20000100a00 */
[----:B------:R0:W1:Y:S01]  /*0390*/  LDC.64 R8, c[0x4][R25] ;  /* 0x0100000019087b82 */ /* 0x0000620000000a00 */
[----:B------:R-:W2:Y:S01]  /*03a0*/  LDCU.64 UR4, c[0x4][0x10] ;  /* 0x01000200ff0477ac */ /* 0x000ea20008000a00 */
[----:B------:R-:W-:Y:S01]  /*03b0*/  IMAD.MOV.U32 R6, RZ, RZ, R24 ;  /* 0x000000ffff067224 */ /* 0x000fe200078e0018 */
[----:B------:R0:W-:Y:S01]  /*03c0*/  STL [R1+0x8], R23 ;  /* 0x0000081701007387 */ /* 0x0001e20000100800 */
[----:B------:R-:W-:Y:S01]  /*03d0*/  MOV R7, R2 ;  /* 0x0000000200077202 */ /* 0x000fe20000000f00 */
[----:B--2---:R-:W-:Y:S02]  /*03e0*/  IMAD.U32 R4, RZ, RZ, UR4 ;  /* 0x00000004ff047e24 */ /* 0x004fe4000f8e00ff */
[----:B0-----:R-:W-:-:S07]  /*03f0*/  IMAD.U32 R5, RZ, RZ, UR5 ;  /* 0x00000005ff057e24 */ /* 0x001fce000f8e00ff */
[----:B------:R-:W-:-:S07]  /*0400*/  LEPC R20, `(.L_x_59) ;  /* 0x000000001014794e */ /* 0x000fce0000000000 */
[----:B-1----:R-:W-:Y:S05]  /*0410*/  CALL.ABS.NOINC R8 ;  /* 0x0000000008007343 */ /* 0x002fea0003c00000 */
.L_x_59:
[----:B------:R0:W-:Y:S01]  /*0420*/  STL.64 [R1], R18 ;  /* 0x0000001201007387 */ /* 0x0001e20000100a00 */
[----:B------:R0:W1:Y:S01]  /*0430*/  LDC.64 R8, c[0x4][R25] ;  /* 0x0100000019087b82 */ /* 0x0000620000000a00 */
[----:B------:R-:W2:Y:S01]  /*0440*/  LDCU.64 UR4, c[0x4][0x18] ;  /* 0x01000300ff0477ac */ /* 0x000ea20008000a00 */
[----:B------:R-:W-:Y:S01]  /*0450*/  IMAD.MOV.U32 R6, RZ, RZ, R24 ;  /* 0x000000ffff067224 */ /* 0x000fe200078e0018 */
[----:B------:R0:W-:Y:S01]  /*0460*/  STL [R1+0x8], R16 ;  /* 0x0000081001007387 */ /* 0x0001e20000100800 */
[----:B------:R-:W-:Y:S02]  /*0470*/  IMAD.MOV.U32 R7, RZ, RZ, R2 ;  /* 0x000000ffff077224 */ /* 0x000fe400078e0002 */
[----:B--2---:R-:W-:Y:S02]  /*0480*/  IMAD.U32 R4, RZ, RZ, UR4 ;  /* 0x00000004ff047e24 */ /* 0x004fe4000f8e00ff */
[----:B0-----:R-:W-:-:S07]  /*0490*/  IMAD.U32 R5, RZ, RZ, UR5 ;  /* 0x00000005ff057e24 */ /* 0x001fce000f8e00ff */
[----:B------:R-:W-:-:S07]  /*04a0*/  LEPC R20, `(.L_x_60) ;  /* 0x000000001014794e */ /* 0x000fce0000000000 */
[----:B-1----:R-:W-:Y:S05]  /*04b0*/  CALL.ABS.NOINC R8 ;  /* 0x0000000008007343 */ /* 0x002fea0003c00000 */
.L_x_60:
[----:B------:R-:W0:Y:S01]  /*04c0*/  S2R R10, SR_TID.Y ;  /* 0x00000000000a7919 */ /* 0x000e220000002200 */
[----:B------:R-:W-:Y:S01]  /*04d0*/  IMAD.MOV.U32 R11, RZ, RZ, RZ ;  /* 0x000000ffff0b7224 */ /* 0x000fe200078e00ff */
[----:B------:R1:W2:Y:S01]  /*04e0*/  LDC.64 R8, c[0x4][R25] ;  /* 0x0100000019087b82 */ /* 0x0002a20000000a00 */
[----:B------:R-:W3:Y:S01]  /*04f0*/  LDCU.64 UR4, c[0x4][0x20] ;  /* 0x01000400ff0477ac */ /* 0x000ee20008000a00 */
[----:B------:R-:W4:Y:S01]  /*0500*/  S2R R13, SR_TID.Z ;  /* 0x00000000000d7919 */ /* 0x000f220000002300 */
[----:B------:R-:W-:Y:S01]  /*0510*/  MOV R6, R24 ;  /* 0x0000001800067202 */ /* 0x000fe20000000f00 */
[----:B------:R-:W-:Y:S01]  /*0520*/  IMAD.MOV.U32 R7, RZ, RZ, R2 ;  /* 0x000000ffff077224 */ /* 0x000fe200078e0002 */
[----:B------:R-:W5:Y:S01]  /*0530*/  S2R R3, SR_TID.X ;  /* 0x0000000000037919 */ /* 0x000f620000002100 */
[----:B---3--:R-:W-:Y:S02]  /*0540*/  IMAD.U32 R4, RZ, RZ, UR4 ;  /* 0x00000004ff047e24 */ /* 0x008fe4000f8e00ff */
[----:B------:R-:W-:-:S02]  /*0550*/  IMAD.U32 R5, RZ, RZ, UR5 ;  /* 0x00000005ff057e24 */ /* 0x000fc4000f8e00ff */
[----:B0-----:R-:W-:Y:S02]  /*0560*/  IMAD R10, R19, R23, R10 ;  /* 0x00000017130a7224 */ /* 0x001fe400078e020a */
[----:B------:R-:W-:Y:S02]  /*0570*/  HFMA2 R19, -RZ, RZ, 0, 0 ;  /* 0x00000000ff137431 */ /* 0x000fe400000001ff */
[----:B----4-:R-:W-:Y:S01]  /*0580*/  IMAD R12, R16, UR38, R13 ;  /* 0x00000026100c7c24 */ /* 0x010fe2000f8e020d */
[----:B------:R1:W-:Y:S01]  /*0590*/  STL.64 [R1+0x8], R10 ;  /* 0x0000080a01007387 */ /* 0x0003e20000100a00 */
[----:B------:R-:W-:Y:S02]  /*05a0*/  IMAD.MOV.U32 R13, RZ, RZ, RZ ;  /* 0x000000ffff0d7224 */ /* 0x000fe400078e00ff */
[----:B-----5:R-:W-:-:S03]  /*05b0*/  IMAD R18, R18, R22, R3 ;  /* 0x0000001612127224 */ /* 0x020fc600078e0203 */
[----:B------:R1:W-:Y:S04]  /*05c0*/  STL.64 [R1+0x10], R12 ;  /* 0x0000100c01007387 */ /* 0x0003e80000100a00 */
[----:B------:R1:W-:Y:S02]  /*05d0*/  STL.64 [R1], R18 ;  /* 0x0000001201007387 */ /* 0x0003e40000100a00 */
[----:B------:R-:W-:-:S07]  /*05e0*/  LEPC R20, `(.L_x_61) ;  /* 0x000000001014794e */ /* 0x000fce0000000000 */
[----:B-12---:R-:W-:Y:S05]  /*05f0*/  CALL.ABS.NOINC R8 ;  /* 0x0000000008007343 */ /* 0x006fea0003c00000 */
.L_x_61:
[----:B------:R-:W-:Y:S01]  /*0600*/  IMAD.MOV.U32 R16, RZ, RZ, R26 ;  /* 0x000000ffff107224 */ /* 0x000fe200078e001a */
[----:B------:R0:W1:Y:S01]  /*0610*/  LDC.64 R8, c[0x4][R25] ;  /* 0x0100000019087b82 */ /* 0x0000620000000a00 */
[----:B------:R-:W2:Y:S01]  /*0620*/  LDCU.64 UR4, c[0x4][0x28] ;  /* 0x01000500ff0477ac */ /* 0x000ea20008000a00 */
[----:B------:R-:W-:Y:S01]  /*0630*/  MOV R6, R24 ;  /* 0x0000001800067202 */ /* 0x000fe20000000f00 */
[----:B------:R-:W-:Y:S01]  /*0640*/  IMAD.MOV.U32 R7, RZ, RZ, R2 ;  /* 0x000000ffff077224 */ /* 0x000fe200078e0002 */
[----:B------:R0:W-:Y:S01]  /*0650*/  STL.64 [R1], R16 ;  /* 0x0000001001007387 */ /* 0x0001e20000100a00 */
[----:B--2---:R-:W-:Y:S02]  /*0660*/  IMAD.U32 R4, RZ, RZ, UR4 ;  /* 0x00000004ff047e24 */ /* 0x004fe4000f8e00ff */
[----:B0-----:R-:W-:-:S07]  /*0670*/  IMAD.U32 R5, RZ, RZ, UR5 ;  /* 0x00000005ff057e24 */ /* 0x001fce000f8e00ff */
[----:B------:R-:W-:-:S07]  /*0680*/  LEPC R20, `(.L_x_62) ;  /* 0x000000001014794e */ /* 0x000fce0000000000 */
[----:B-1----:R-:W-:Y:S05]  /*0690*/  CALL.ABS.NOINC R8 ;  /* 0x0000000008007343 */ /* 0x002fea0003c00000 */
.L_x_62:
[----:B------:R0:W1:Y:S01]  /*06a0*/  LDC.64 R2, c[0x4][R25] ;  /* 0x0100000019027b82 */ /* 0x0000620000000a00 */
[----:B------:R-:W2:Y:S01]  /*06b0*/  LDCU.64 UR4, c[0x4][0x30] ;  /* 0x01000600ff0477ac */ /* 0x000ea20008000a00 */
[----:B------:R-:W-:Y:S01]  /*06c0*/  CS2R R6, SRZ ;  /* 0x0000000000067805 */ /* 0x000fe2000001ff00 */
[----:B--2---:R-:W-:Y:S02]  /*06d0*/  IMAD.U32 R4, RZ, RZ, UR4 ;  /* 0x00000004ff047e24 */ /* 0x004fe4000f8e00ff */
[----:B0-----:R-:W-:-:S07]  /*06e0*/  IMAD.U32 R5, RZ, RZ, UR5 ;  /* 0x00000005ff057e24 */ /* 0x001fce000f8e00ff */
[----:B------:R-:W-:-:S07]  /*06f0*/  LEPC R20, `(.L_x_56) ;  /* 0x000000001014794e */ /* 0x000fce0000000000 */
[----:B-1----:R-:W-:Y:S05]  /*0700*/  CALL.ABS.NOINC R2 ;  /* 0x0000000002007343 */ /* 0x002fea0003c00000 */
.L_x_56:
[----:B------:R-:W-:Y:S05]  /*0710*/  BSYNC.RECONVERGENT B6 ;  /* 0x0000000000067941 */ /* 0x000fea0003800200 */
.L_x_55:
[----:B------:R-:W0:Y:S01]  /*0720*/  LDCU UR4, c[0x0][0x388] ;  /* 0x00007100ff0477ac */ /* 0x000e220008000800 */
[----:B------:R-:W1:Y:S01]  /*0730*/  LDC.64 R20, c[0x0][0x358] ;  /* 0x0000d600ff147b82 */ /* 0x000e620000000a00 */
[----:B------:R-:W-:Y:S02]  /*0740*/  HFMA2 R0, -RZ, RZ, 0, 0 ;  /* 0x00000000ff007431 */ /* 0x000fe400000001ff */
[----:B------:R-:W-:Y:S02]  /*0750*/  IMAD.MOV.U32 R23, RZ, RZ, R17 ;  /* 0x000000ffff177224 */ /* 0x000fe400078e0011 */
[----:B------:R-:W-:Y:S01]  /*0760*/  IMAD.MOV.U32 R4, RZ, RZ, RZ ;  /* 0x000000ffff047224 */ /* 0x000fe200078e00ff */
[----:B0-----:R-:W-:-:S04]  /*0770*/  ISETP.GE.U32.AND P0, PT, R26, UR4, PT ;  /* 0x000000041a007c0c */ /* 0x001fc8000bf06070 */
[----:B------:R-:W-:-:S13]  /*0780*/  ISETP.GE.U32.AND.EX P0, PT, R17, RZ, PT, P0 ;  /* 0x000000ff1100720c */ /* 0x000fda0003f06100 */
.L_x_65:
[----:B------:R-:W-:Y:S01]  /*0790*/  IADD3 R0, P1, PT, R0, 0x10, RZ ;  /* 0x0000001000007810 */ /* 0x000fe20007f3e0ff */
[----:B------:R-:W-:Y:S04]  /*07a0*/  BSSY.RECONVERGENT B0, `(.L_x_63) ;  /* 0x0000036000007945 */ /* 0x000fe80003800200 */
[----:B------:R-:W-:Y:S01]  /*07b0*/  IMAD.X R4, RZ, RZ, R4, P1 ;  /* 0x000000ffff047224 */ /* 0x000fe200008e0604 */
[----:B------:R-:W-:-:S04]  /*07c0*/  ISETP.NE.U32.AND P1, PT, R0, 0xa0, PT ;  /* 0x000000a00000780c */ /* 0x000fc80003f25070 */
[----:B------:R-:W-:Y:S01]  /*07d0*/  ISETP.NE.AND.EX P1, PT, R4, RZ, PT, P1 ;  /* 0x000000ff0400720c */ /* 0x000fe20003f25310 */
[----:B------:R-:W-:-:S12]  /*07e0*/  @P0 BRA `(.L_x_64) ;  /* 0x0000000000c40947 */ /* 0x000fd80003800000 */
[----:B-1----:R-:W-:Y:S01]  /*07f0*/  R2UR UR4, R20 ;  /* 0x00000000140472ca */ /* 0x002fe200000e0000 */
[C---:B------:R-:W-:Y:S01]  /*0800*/  VIADD R5, R26.reuse, 0x2710 ;  /* 0x000027101a057836 */ /* 0x040fe20000000000 */
[C---:B------:R-:W-:Y:S01]  /*0810*/  R2UR UR5, R21.reuse ;  /* 0x00000000150572ca */ /* 0x040fe200000e0000 */
[----:B------:R-:W-:Y:S01]  /*0820*/  VIADD R9, R26, 0x7530 ;  /* 0x000075301a097836 */ /* 0x000fe20000000000 */
[----:B------:R-:W-:Y:S01]  /*0830*/  R2UR UR6, R20 ;  /* 0x00000000140672ca */ /* 0x000fe200000e0000 */
[C---:B------:R-:W-:Y:S01]  /*0840*/  VIADD R11, R26.reuse, 0x9c40 ;  /* 0x00009c401a0b7836 */ /* 0x040fe20000000000 */
[C---:B------:R-:W-:Y:S01]  /*0850*/  R2UR UR7, R21.reuse ;  /* 0x00000000150772ca */ /* 0x040fe200000e0000 */
[----:B------:R-:W-:Y:S01]  /*0860*/  VIADD R13, R26, 0xc350 ;  /* 0x0000c3501a0d7836 */ /* 0x000fe20000000000 */
[----:B------:R-:W-:Y:S01]  /*0870*/  R2UR UR8, R20 ;  /* 0x00000000140872ca */ /* 0x000fe200000e0000 */
[C---:B------:R-:W-:Y:S01]  /*0880*/  VIADD R17, R26.reuse, 0x11170 ;  /* 0x000111701a117836 */ /* 0x040fe20000000000 */
[----:B------:R-:W-:Y:S01]  /*0890*/  R2UR UR9, R21 ;  /* 0x00000000150972ca */ /* 0x000fe200000e0000 */
[----:B------:R-:W-:Y:S01]  /*08a0*/  VIADD R19, R26, 0x13880 ;  /* 0x000138801a137836 */ /* 0x000fe20000000000 */
[----:B------:R-:W-:-:S02]  /*08b0*/  R2UR UR10, R20 ;  /* 0x00000000140a72ca */ /* 0x000fc400000e0000 */
[C---:B------:R-:W-:Y:S02]  /*08c0*/  R2UR UR11, R21.reuse ;  /* 0x00000000150b72ca */ /* 0x040fe400000e0000 */
[C---:B------:R-:W-:Y:S02]  /*08d0*/  R2UR UR12, R20.reuse ;  /* 0x00000000140c72ca */ /* 0x040fe400000e0000 */
[C---:B------:R-:W-:Y:S02]  /*08e0*/  R2UR UR13, R21.reuse ;  /* 0x00000000150d72ca */ /* 0x040fe400000e0000 */
[C---:B------:R-:W-:Y:S02]  /*08f0*/  R2UR UR14, R20.reuse ;  /* 0x00000000140e72ca */ /* 0x040fe400000e0000 */
[----:B------:R-:W-:Y:S02]  /*0900*/  R2UR UR15, R21 ;  /* 0x00000000150f72ca */ /* 0x000fe400000e0000 */
[----:B------:R-:W-:-:S02]  /*0910*/  R2UR UR16, R20 ;  /* 0x00000000141072ca */ /* 0x000fc400000e0000 */
[C---:B------:R-:W-:Y:S02]  /*0920*/  R2UR UR17, R21.reuse ;  /* 0x00000000151172ca */ /* 0x040fe400000e0000 */
[----:B------:R-:W-:Y:S02]  /*0930*/  LEA R2, P2, R26, UR36, 0x2 ;  /* 0x000000241a027c11 */ /* 0x000fe4000f8410ff */
[----:B------:R-:W-:Y:S02]  /*0940*/  R2UR UR18, R20 ;  /* 0x00000000141272ca */ /* 0x000fe400000e0000 */
[----:B------:R-:W-:Y:S02]  /*0950*/  R2UR UR19, R21 ;  /* 0x00000000151372ca */ /* 0x000fe400000e0000 */
[C---:B------:R-:W-:Y:S02]  /*0960*/  LEA.HI.X R3, R26.reuse, UR37, R23, 0x2, P2 ;  /* 0x000000251a037c11 */ /* 0x040fe400090f1417 */
[----:B------:R-:W-:-:S02]  /*0970*/  IADD3 R7, PT, PT, R26, 0x4e20, RZ ;  /* 0x00004e201a077810 */ /* 0x000fc40007ffe0ff */
[C---:B------:R-:W-:Y:S01]  /*0980*/  IADD3 R15, PT, PT, R26.reuse, 0xea60, RZ ;  /* 0x0000ea601a0f7810 */ /* 0x040fe20007ffe0ff */
[----:B------:R0:W-:Y:S04]  /*0990*/  STG.E desc[UR4][R2.64+0x9c40], R5 ;  /* 0x009c400502007986 */ /* 0x0001e8000c101904 */
[----:B------:R1:W-:Y:S04]  /*09a0*/  STG.E desc[UR6][R2.64+0x13880], R7 ;  /* 0x0138800702007986 */ /* 0x0003e8000c101906 */
[----:B------:R2:W-:Y:S04]  /*09b0*/  STG.E desc[UR8][R2.64+0x1d4c0], R9 ;  /* 0x01d4c00902007986 */ /* 0x0005e8000c101908 */
[----:B------:R3:W-:Y:S01]  /*09c0*/  STG.E desc[UR10][R2.64+0x27100], R11 ;  /* 0x0271000b02007986 */ /* 0x0007e2000c10190a */
[----:B0-----:R-:W-:-:S03]  /*09d0*/  VIADD R5, R26, 0x15f90 ;  /* 0x00015f901a057836 */ /* 0x001fc60000000000 */
[----:B------:R0:W-:Y:S01]  /*09e0*/  STG.E desc[UR12][R2.64+0x30d40], R13 ;  /* 0x030d400d02007986 */ /* 0x0001e2000c10190c */
[----:B-1----:R-:W-:-:S03]  /*09f0*/  IADD3 R7, PT, PT, R26, 0x186a0, RZ ;  /* 0x000186a01a077810 */ /* 0x002fc60007ffe0ff */
[----:B------:R1:W-:Y:S01]  /*0a00*/  STG.E desc[UR14][R2.64+0x3a980], R15 ;  /* 0x03a9800f02007986 */ /* 0x0003e2000c10190e */
[----:B--2---:R-:W-:-:S03]  /*0a10*/  VIADD R9, R26, 0x1adb0 ;  /* 0x0001adb01a097836 */ /* 0x004fc60000000000 */
[----:B------:R2:W-:Y:S01]  /*0a20*/  STG.E desc[UR16][R2.64+0x445c0], R17 ;  /* 0x0445c01102007986 */ /* 0x0005e2000c101910 */
[C---:B---3--:R-:W-:Y:S02]  /*0a30*/  VIADD R11, R26.reuse, 0x1d4c0 ;  /* 0x0001d4c01a0b7836 */ /* 0x048fe40000000000 */
[C---:B0-----:R-:W-:Y:S01]  /*0a40*/  VIADD R13, R26.reuse, 0x1fbd0 ;  /* 0x0001fbd01a0d7836 */ /* 0x041fe20000000000 */
[----:B------:R0:W-:Y:S01]  /*0a50*/  STG.E desc[UR18][R2.64+0x4e200], R19 ;  /* 0x04e2001302007986 */ /* 0x0001e2000c101912 */
[----:B-1----:R-:W-:-:S03]  /*0a60*/  IADD3 R15, PT, PT, R26, 0x222e0, RZ ;  /* 0x000222e01a0f7810 */ /* 0x002fc60007ffe0ff */
[----:B------:R0:W-:Y:S01]  /*0a70*/  STG.E desc[UR6][R2.64+0x57e40], R5 ;  /* 0x057e400502007986 */ /* 0x0001e2000c101906 */
[----:B--2---:R-:W-:-:S03]  /*0a80*/  VIADD R17, R26, 0x249f0 ;  /* 0x000249f01a117836 */ /* 0x004fc60000000000 */
[----:B------:R0:W-:Y:S04]  /*0a90*/  STG.E desc[UR8][R2.64+0x61a80], R7 ;  /* 0x061a800702007986 */ /* 0x0001e8000c101908 */
[----:B------:R0:W-:Y:S04]  /*0aa0*/  STG.E desc[UR10][R2.64+0x6b6c0], R9 ;  /* 0x06b6c00902007986 */ /* 0x0001e8000c10190a */
[----:B------:R0:W-:Y:S04]  /*0ab0*/  STG.E desc[UR12][R2.64+0x75300], R11 ;  /* 0x0753000b02007986 */ /* 0x0001e8000c10190c */
[----:B------:R0:W-:Y:S04]  /*0ac0*/  STG.E desc[UR14][R2.64+0x7ef40], R13 ;  /* 0x07ef400d02007986 */ /* 0x0001e8000c10190e */
[----:B------:R0:W-:Y:S04]  /*0ad0*/  STG.E desc[UR16][R2.64+0x88b80], R15 ;  /* 0x088b800f02007986 */ /* 0x0001e8000c101910 */
[----:B------:R0:W-:Y:S04]  /*0ae0*/  STG.E desc[UR18][R2.64+0x927c0], R17 ;  /* 0x0927c01102007986 */ /* 0x0001e8000c101912 */
[----:B------:R0:W-:Y:S02]  /*0af0*/  STG.E desc[UR4][R2.64], R26 ;  /* 0x0000001a02007986 */ /* 0x0001e4000c101904 */
.L_x_64:
[----:B------:R-:W-:Y:S05]  /*0b00*/  BSYNC.RECONVERGENT B0 ;  /* 0x0000000000007941 */ /* 0x000fea0003800200 */
.L_x_63:
[----:B0-----:R-:W-:-:S05]  /*0b10*/  IADD3 R26, P2, PT, R26, 0x27100, RZ ;  /* 0x000271001a1a7810 */ /* 0x001fca0007f5e0ff */
[----:B------:R-:W-:Y:S01]  /*0b20*/  IMAD.X R23, RZ, RZ, R23, P2 ;  /* 0x000000ffff177224 */ /* 0x000fe200010e0617 */
[----:B------:R-:W-:Y:S07]  /*0b30*/  @P1 BRA `(.L_x_65) ;  /* 0xfffffffc00141947 */ /* 0x000fee000383ffff */
[----:B------:R-:W-:Y:S05]  /*0b40*/  EXIT ;  /* 0x000000000000794d */ /* 0x000fea0003800000 */
.L_x_66:
        /* <DEDUP_REMOVED lines=11> */
.L_x_85:


//--------------------- .text._Z12reduceKernelPdS_ --------------------------
	.section	.text._Z12reduceKernelPdS_,"ax",@progbits
	.align	128
        .global         _Z12reduceKernelPdS_
        .type           _Z12reduceKernelPdS_,@function
        .size           _Z12reduceKernelPdS_,(.L_x_86 - _Z12reduceKernelPdS_)
        .other          _Z12reduceKernelPdS_,@"STO_CUDA_ENTRY STV_DEFAULT"
_Z12reduceKernelPdS_:
.text._Z12reduceKernelPdS_:
[----:B------:R-:W-:Y:S01]  /*0000*/  LDC R1, c[0x0][0x37c] ;  /* 0x0000df00ff017b82 */ /* 0x000fe20000000800 */
[----:B------:R-:W0:Y:S01]  /*0010*/  S2R R0, SR_CTAID.X ;  /* 0x0000000000007919 */ /* 0x000e220000002500 */
[----:B------:R-:W0:Y:S06]  /*0020*/  LDCU UR8, c[0x0][0x360] ;  /* 0x00006c00ff0877ac */ /* 0x000e2c0008000800 */
[----:B------:R-:W1:Y:S01]  /*0030*/  LDC.64 R6, c[0x0][0x380] ;  /* 0x0000e000ff067b82 */ /* 0x000e620000000a00 */
[----:B------:R-:W2:Y:S01]  /*0040*/  S2R R2, SR_TID.X ;  /* 0x0000000000027919 */ /* 0x000ea20000002100 */
[----:B------:R-:W3:Y:S01]  /*0050*/  LDCU.64 UR6, c[0x0][0x358] ;  /* 0x00006b00ff0677ac */ /* 0x000ee20008000a00 */
[----:B0-----:R-:W-:-:S04]  /*0060*/  IMAD R3, R0, UR8, RZ ;  /* 0x0000000800037c24 */ /* 0x001fc8000f8e02ff */
[----:B--2---:R-:W-:-:S04]  /*0070*/  IMAD R3, R3, 0x2, R2 ;  /* 0x0000000203037824 */ /* 0x004fc800078e0202 */
[C---:B-1----:R-:W-:Y:S01]  /*0080*/  IMAD.WIDE R4, R3.reuse, 0x8, R6 ;  /* 0x0000000803047825 */ /* 0x042fe200078e0206 */
[----:B------:R-:W-:-:S05]  /*0090*/  IADD3 R9, PT, PT, R3, UR8, RZ ;  /* 0x0000000803097c10 */ /* 0x000fca000fffe0ff */
[----:B------:R-:W-:Y:S01]  /*00a0*/  IMAD.WIDE.U32 R6, R9, 0x8, R6 ;  /* 0x0000000809067825 */ /* 0x000fe200078e0006 */
[----:B---3--:R-:W2:Y:S05]  /*00b0*/  LDG.E.64 R4, desc[UR6][R4.64] ;  /* 0x0000000604047981 */ /* 0x008eaa000c1e1b00 */
[----:B------:R-:W2:Y:S01]  /*00c0*/  LDG.E.64 R6, desc[UR6][R6.64] ;  /* 0x0000000606067981 */ /* 0x000ea2000c1e1b00 */
[----:B------:R-:W0:Y:S01]  /*00d0*/  S2UR UR5, SR_CgaCtaId ;  /* 0x00000000000579c3 */ /* 0x000e220000008800 */
[----:B------:R-:W-:Y:S01]  /*00e0*/  UMOV UR4, 0x400 ;  /* 0x0000040000047882 */ /* 0x000fe20000000000 */
[----:B------:R-:W-:Y:S01]  /*00f0*/  UISETP.GE.U32.AND UP0, UPT, UR8, 0x42, UPT ;  /* 0x000000420800788c */ /* 0x000fe2000bf06070 */
[----:B------:R-:W-:Y:S01]  /*0100*/  ISETP.GT.U32.AND P0, PT, R2, 0x1f, PT ;  /* 0x0000001f0200780c */ /* 0x000fe20003f04070 */
[----:B0-----:R-:W-:-:S06]  /*0110*/  ULEA UR4, UR5, UR4, 0x18 ;  /* 0x0000000405047291 */ /* 0x001fcc000f8ec0ff */
[----:B------:R-:W-:Y:S01]  /*0120*/  LEA R3, R2, UR4, 0x3 ;  /* 0x0000000402037c11 */ /* 0x000fe2000f8e18ff */
[----:B--2---:R-:W-:-:S07]  /*0130*/  DADD R8, R4, R6 ;  /* 0x0000000004087229 */ /* 0x004fce0000000006 */
[----:B------:R0:W-:Y:S01]  /*0140*/  STS.64 [R3], R8 ;  /* 0x0000000803007388 */ /* 0x0001e20000000a00 */
[----:B------:R-:W-:Y:S06]  /*0150*/  BAR.SYNC.DEFER_BLOCKING 0x0 ;  /* 0x0000000000007b1d */ /* 0x000fec0000010000 */
[----:B------:R-:W-:Y:S05]  /*0160*/  BRA.U !UP0, `(.L_x_67) ;  /* 0x0000000108307547 */ /* 0x000fea000b800000 */
[----:B0-----:R-:W-:-:S07]  /*0170*/  IMAD.U32 R8, RZ, RZ, UR8 ;  /* 0x00000008ff087e24 */ /* 0x001fce000f8e00ff */
.L_x_68:
[----:B------:R-:W-:-:S04]  /*0180*/  SHF.R.U32.HI R10, RZ, 0x1, R8 ;  /* 0x00000001ff0a7819 */ /* 0x000fc80000011608 */
[----:B------:R-:W-:-:S13]  /*0190*/  ISETP.GE.U32.AND P1, PT, R2, R10, PT ;  /* 0x0000000a0200720c */ /* 0x000fda0003f26070 */
[----:B------:R-:W-:Y:S01]  /*01a0*/  @!P1 LEA R9, R10, R3, 0x3 ;  /* 0x000000030a099211 */ /* 0x000fe200078e18ff */
[----:B------:R-:W-:Y:S04]  /*01b0*/  @!P1 LDS.64 R6, [R3] ;  /* 0x0000000003069984 */ /* 0x000fe80000000a00 */
[----:B------:R-:W0:Y:S02]  /*01c0*/  @!P1 LDS.64 R4, [R9] ;  /* 0x0000000009049984 */ /* 0x000e240000000a00 */
[----:B0-----:R-:W-:-:S07]  /*01d0*/  @!P1 DADD R4, R4, R6 ;  /* 0x0000000004049229 */ /* 0x001fce0000000006 */
[----:B------:R1:W-:Y:S01]  /*01e0*/  @!P1 STS.64 [R3], R4 ;  /* 0x0000000403009388 */ /* 0x0003e20000000a00 */
[----:B------:R-:W-:Y:S01]  /*01f0*/  BAR.SYNC.DEFER_BLOCKING 0x0 ;  /* 0x0000000000007b1d */ /* 0x000fe20000010000 */
[----:B------:R-:W-:Y:S01]  /*0200*/  ISETP.GT.U32.AND P1, PT, R8, 0x83, PT ;  /* 0x000000830800780c */ /* 0x000fe20003f24070 */
[----:B------:R-:W-:-:S12]  /*0210*/  IMAD.MOV.U32 R8, RZ, RZ, R10 ;  /* 0x000000ffff087224 */ /* 0x000fd800078e000a */
[----:B-1----:R-:W-:Y:S05]  /*0220*/  @P1 BRA `(.L_x_68) ;  /* 0xfffffffc00d41947 */ /* 0x002fea000383ffff */
.L_x_67:
[----:B------:R-:W-:Y:S05]  /*0230*/  @P0 EXIT ;  /* 0x000000000000094d */ /* 0x000fea0003800000 */
[----:B------:R-:W-:Y:S01]  /*0240*/  LDS.64 R4, [R3+0x100] ;  /* 0x0001000003047984 */ /* 0x000fe20000000a00 */
[----:B------:R-:W-:-:S03]  /*0250*/  ISETP.NE.AND P0, PT, R2, RZ, PT ;  /* 0x000000ff0200720c */ /* 0x000fc60003f05270 */
[----:B------:R-:W1:Y:S04]  /*0260*/  LDS.64 R6, [R3] ;  /* 0x0000000003067984 */ /* 0x000e680000000a00 */
[----:B0-----:R-:W0:Y:S04]  /*0270*/  LDS.64 R8, [R3+0x80] ;  /* 0x0000800003087984 */ /* 0x001e280000000a00 */
[----:B------:R-:W2:Y:S04]  /*0280*/  LDS.64 R10, [R3+0x40] ;  /* 0x00004000030a7984 */ /* 0x000ea80000000a00 */
[----:B------:R-:W3:Y:S04]  /*0290*/  LDS.64 R12, [R3+0x20] ;  /* 0x00002000030c7984 */ /* 0x000ee80000000a00 */
[----:B------:R-:W4:Y:S01]  /*02a0*/  LDS.64 R14, [R3+0x10] ;  /* 0x00001000030e7984 */ /* 0x000f220000000a00 */
[----:B-1----:R-:W-:-:S03]  /*02b0*/  DADD R4, R4, R6 ;  /* 0x0000000004047229 */ /* 0x002fc60000000006 */
[----:B------:R-:W1:Y:S05]  /*02c0*/  LDS.64 R6, [R3+0x8] ;  /* 0x0000080003067984 */ /* 0x000e6a0000000a00 */
[----:B0-----:R-:W-:-:S08]  /*02d0*/  DADD R4, R4, R8 ;  /* 0x0000000004047229 */ /* 0x001fd00000000008 */
[----:B--2---:R-:W-:-:S08]  /*02e0*/  DADD R4, R4, R10 ;  /* 0x0000000004047229 */ /* 0x004fd0000000000a */
[----:B---3--:R-:W-:-:S08]  /*02f0*/  DADD R4, R4, R12 ;  /* 0x0000000004047229 */ /* 0x008fd0000000000c */
[----:B----4-:R-:W-:-:S08]  /*0300*/  DADD R4, R4, R14 ;  /* 0x0000000004047229 */ /* 0x010fd0000000000e */
[----:B-1----:R-:W-:-:S07]  /*0310*/  DADD R4, R4, R6 ;  /* 0x0000000004047229 */ /* 0x002fce0000000006 */
[----:B------:R0:W-:Y:S01]  /*0320*/  STS.64 [R3], R4 ;  /* 0x0000000403007388 */ /* 0x0001e20000000a00 */
[----:B------:R-:W-:Y:S05]  /*0330*/  @P0 EXIT ;  /* 0x000000000000094d */ /* 0x000fea0003800000 */
[----:B------:R-:W1:Y:S01]  /*0340*/  S2UR UR5, SR_CgaCtaId ;  /* 0x00000000000579c3 */ /* 0x000e620000008800 */
[----:B------:R-:W-:-:S07]  /*0350*/  UMOV UR4, 0x400 ;  /* 0x0000040000047882 */ /* 0x000fce0000000000 */
[----:B0-----:R-:W0:Y:S01]  /*0360*/  LDC.64 R4, c[0x0][0x388] ;  /* 0x0000e200ff047b82 */ /* 0x001e220000000a00 */
[----:B-1----:R-:W-:Y:S01]  /*0370*/  ULEA UR4, UR5, UR4, 0x18 ;  /* 0x0000000405047291 */ /* 0x002fe2000f8ec0ff */
[----:B0-----:R-:W-:-:S08]  /*0380*/  IMAD.WIDE.U32 R4, R0, 0x8, R4 ;  /* 0x0000000800047825 */ /* 0x001fd000078e0004 */
[----:B------:R-:W0:Y:S04]  /*0390*/  LDS.64 R2, [UR4] ;  /* 0x00000004ff027984 */ /* 0x000e280008000a00 */
[----:B0-----:R-:W-:Y:S01]  /*03a0*/  STG.E.64 desc[UR6][R4.64], R2 ;  /* 0x0000000204007986 */ /* 0x001fe2000c101b06 */
[----:B------:R-:W-:Y:S05]  /*03b0*/  EXIT ;  /* 0x000000000000794d */ /* 0x000fea0003800000 */
.L_x_69:
        /* <DEDUP_REMOVED lines=12> */
.L_x_86:


//--------------------- .text._Z21sumElFromN1ToN2KernelPdS_ll --------------------------
	.section	.text._Z21sumElFromN1ToN2KernelPdS_ll,"ax",@progbits
	.align	128
        .global         _Z21sumElFromN1ToN2KernelPdS_ll
        .type           _Z21sumElFromN1ToN2KernelPdS_ll,@function
        .size           _Z21sumElFromN1ToN2KernelPdS_ll,(.L_x_87 - _Z21sumElFromN1ToN2KernelPdS_ll)
        .other          _Z21sumElFromN1ToN2KernelPdS_ll,@"STO_CUDA_ENTRY STV_DEFAULT"
_Z21sumElFromN1ToN2KernelPdS_ll:
.text._Z21sumElFromN1ToN2KernelPdS_ll:
[----:B------:R-:W-:Y:S01]  /*0000*/  LDC R1, c[0x0][0x37c] ;  /* 0x0000df00ff017b82 */ /* 0x000fe20000000800 */
[----:B------:R-:W0:Y:S07]  /*0010*/  S2R R0, SR_TID.X ;  /* 0x0000000000007919 */ /* 0x000e2e0000002100 */
[----:B------:R-:W1:Y:S01]  /*0020*/  LDC.64 R4, c[0x0][0x390] ;  /* 0x0000e400ff047b82 */ /* 0x000e620000000a00 */
[----:B------:R-:W2:Y:S07]  /*0030*/  LDCU.64 UR4, c[0x0][0x358] ;  /* 0x00006b00ff0477ac */ /* 0x000eae0008000a00 */
[----:B------:R-:W1:Y:S08]  /*0040*/  LDC.64 R10, c[0x0][0x398] ;  /* 0x0000e600ff0a7b82 */ /* 0x000e700000000a00 */
[----:B------:R-:W2:Y:S08]  /*0050*/  LDC.64 R2, c[0x0][0x380] ;  /* 0x0000e000ff027b82 */ /* 0x000eb00000000a00 */
[----:B------:R-:W3:Y:S01]  /*0060*/  LDC R7, c[0x0][0x390] ;  /* 0x0000e400ff077b82 */ /* 0x000ee20000000800 */
[----:B-1----:R-:W-:-:S07]  /*0070*/  ISETP.GT.U32.AND P0, PT, R4, R10, PT ;  /* 0x0000000a0400720c */ /* 0x002fce0003f04070 */
[----:B------:R-:W1:Y:S01]  /*0080*/  LDC R6, c[0x0][0x394] ;  /* 0x0000e500ff067b82 */ /* 0x000e620000000800 */
[----:B------:R-:W-:-:S04]  /*0090*/  ISETP.GT.U32.AND.EX P0, PT, R5, R11, PT, P0 ;  /* 0x0000000b0500720c */ /* 0x000fc80003f04100 */
[----:B0-----:R-:W-:Y:S01]  /*00a0*/  ISETP.NE.OR P0, PT, R0, RZ, P0 ;  /* 0x000000ff0000720c */ /* 0x001fe20000705670 */
[----:B--2---:R0:W-:-:S12]  /*00b0*/  STG.E.64 desc[UR4][R2.64], RZ ;  /* 0x000000ff02007986 */ /* 0x0041d8000c101b04 */
[----:B0--3--:R-:W-:Y:S05]  /*00c0*/  @P0 EXIT ;  /* 0x000000000000094d */ /* 0x009fea0003800000 */
[----:B------:R-:W-:Y:S02]  /*00d0*/  IADD3 R0, P0, PT, R10, 0x1, RZ ;  /* 0x000000010a007810 */ /* 0x000fe40007f1e0ff */
[----:B------:R-:W-:-:S03]  /*00e0*/  IADD3 R9, P1, PT, R4, 0x1, RZ ;  /* 0x0000000104097810 */ /* 0x000fc60007f3e0ff */
[----:B------:R-:W-:Y:S01]  /*00f0*/  IMAD.X R11, RZ, RZ, R11, P0 ;  /* 0x000000ffff0b7224 */ /* 0x000fe200000e060b */
[----:B------:R-:W-:Y:S01]  /*0100*/  ISETP.GT.U32.AND P0, PT, R0, R9, PT ;  /* 0x000000090000720c */ /* 0x000fe20003f04070 */
[----:B------:R-:W-:-:S05]  /*0110*/  IMAD.X R12, RZ, RZ, R5, P1 ;  /* 0x000000ffff0c7224 */ /* 0x000fca00008e0605 */
[----:B------:R-:W-:-:S04]  /*0120*/  ISETP.GT.U32.AND.EX P0, PT, R11, R12, PT, P0 ;  /* 0x0000000c0b00720c */ /* 0x000fc80003f04100 */
[----:B------:R-:W-:Y:S02]  /*0130*/  SEL R9, R0, R9, P0 ;  /* 0x0000000900097207 */ /* 0x000fe40000000000 */
[----:B------:R-:W-:Y:S02]  /*0140*/  SEL R12, R11, R12, P0 ;  /* 0x0000000c0b0c7207 */ /* 0x000fe40000000000 */
[----:B------:R-:W-:Y:S02]  /*0150*/  CS2R R10, SRZ ;  /* 0x00000000000a7805 */ /* 0x000fe4000001ff00 */
[CC--:B------:R-:W-:Y:S02]  /*0160*/  IADD3 R8, P3, PT, -R9.reuse, R4.reuse, RZ ;  /* 0x0000000409087210 */ /* 0x0c0fe40007f7e1ff */
[----:B------:R-:W-:Y:S02]  /*0170*/  IADD3 R0, P2, PT, R9, -R4, RZ ;  /* 0x8000000409007210 */ /* 0x000fe40007f5e0ff */
[----:B------:R-:W-:Y:S01]  /*0180*/  ISETP.GT.U32.AND P1, PT, R8, -0x10, PT ;  /* 0xfffffff00800780c */ /* 0x000fe20003f24070 */
[----:B------:R-:W-:Y:S01]  /*0190*/  IMAD.X R8, R5, 0x1, ~R12, P3 ;  /* 0x0000000105087824 */ /* 0x000fe200018e0e0c */
[----:B------:R-:W-:-:S04]  /*01a0*/  LOP3.LUT R18, R0, 0xf, RZ, 0xc0, !PT ;  /* 0x0000000f00127812 */ /* 0x000fc800078ec0ff */
[----:B------:R-:W-:Y:S01]  /*01b0*/  ISETP.GT.U32.AND.EX P1, PT, R8, -0x1, PT, P1 ;  /* 0xffffffff0800780c */ /* 0x000fe20003f24110 */
[----:B------:R-:W-:Y:S01]  /*01c0*/  IMAD.X R8, R12, 0x1, ~R5, P2 ;  /* 0x000000010c087824 */ /* 0x000fe200010e0e05 */
[----:B------:R-:W-:-:S04]  /*01d0*/  ISETP.NE.U32.AND P0, PT, R18, RZ, PT ;  /* 0x000000ff1200720c */ /* 0x000fc80003f05070 */
[----:B------:R-:W-:-:S07]  /*01e0*/  ISETP.NE.AND.EX P0, PT, RZ, RZ, PT, P0 ;  /* 0x000000ffff00720c */ /* 0x000fce0003f05300 */
[----:B------:R-:W-:Y:S06]  /*01f0*/  @P1 BRA `(.L_x_70) ;  /* 0x0000000400081947 */ /* 0x000fec0003800000 */
[----:B------:R-:W0:Y:S01]  /*0200*/  LDC.64 R12, c[0x0][0x388] ;  /* 0x0000e200ff0c7b82 */ /* 0x000e220000000a00 */
[----:B------:R-:W-:Y:S02]  /*0210*/  LOP3.LUT R9, R0, 0xfffffff0, RZ, 0xc0, !PT ;  /* 0xfffffff000097812 */ /* 0x000fe400078ec0ff */
[----:B------:R-:W-:Y:S02]  /*0220*/  CS2R R10, SRZ ;  /* 0x00000000000a7805 */ /* 0x000fe4000001ff00 */
[----:B0-----:R-:W-:-:S04]  /*0230*/  LEA R12, P1, R4, R12, 0x3 ;  /* 0x0000000c040c7211 */ /* 0x001fc800078218ff */
[----:B------:R-:W-:Y:S02]  /*0240*/  IADD3 R12, P2, PT, R12, 0x40, RZ ;  /* 0x000000400c0c7810 */ /* 0x000fe40007f5e0ff */
[----:B------:R-:W-:-:S05]  /*0250*/  LEA.HI.X R4, R4, R13, R5, 0x3, P1 ;  /* 0x0000000d04047211 */ /* 0x000fca00008f1c05 */
[----:B------:R-:W-:-:S07]  /*0260*/  IMAD.X R13, RZ, RZ, R4, P2 ;  /* 0x000000ffff0d7224 */ /* 0x000fce00010e0604 */
.L_x_71:
[----:B------:R-:W-:Y:S02]  /*0270*/  IMAD.MOV.U32 R4, RZ, RZ, R12 ;  /* 0x000000ffff047224 */ /* 0x000fe400078e000c */
[----:B------:R-:W-:-:S05]  /*0280*/  IMAD.MOV.U32 R5, RZ, RZ, R13 ;  /* 0x000000ffff057224 */ /* 0x000fca00078e000d */
[----:B------:R-:W2:Y:S02]  /*0290*/  LDG.E.64 R12, desc[UR4][R4.64+-0x40] ;  /* 0xffffc004040c7981 */ /* 0x000ea4000c1e1b00 */
[----:B--2---:R-:W-:-:S07]  /*02a0*/  DADD R12, R12, R10 ;  /* 0x000000000c0c7229 */ /* 0x004fce000000000a */
[----:B------:R0:W-:Y:S04]  /*02b0*/  STG.E.64 desc[UR4][R2.64], R12 ;  /* 0x0000000c02007986 */ /* 0x0001e8000c101b04 */
[----:B---3--:R-:W2:Y:S02]  /*02c0*/  LDG.E.64 R10, desc[UR4][R4.64+-0x38] ;  /* 0xffffc804040a7981 */ /* 0x008ea4000c1e1b00 */
[----:B--2---:R-:W-:-:S07]  /*02d0*/  DADD R10, R12, R10 ;  /* 0x000000000c0a7229 */ /* 0x004fce000000000a */
[----:B------:R2:W-:Y:S04]  /*02e0*/  STG.E.64 desc[UR4][R2.64], R10 ;  /* 0x0000000a02007986 */ /* 0x0005e8000c101b04 */
[----:B------:R-:W3:Y:S02]  /*02f0*/  LDG.E.64 R14, desc[UR4][R4.64+-0x30] ;  /* 0xffffd004040e7981 */ /* 0x000ee4000c1e1b00 */
[----:B---3--:R-:W-:-:S07]  /*0300*/  DADD R14, R10, R14 ;  /* 0x000000000a0e7229 */ /* 0x008fce000000000e */
[----:B------:R3:W-:Y:S04]  /*0310*/  STG.E.64 desc[UR4][R2.64], R14 ;  /* 0x0000000e02007986 */ /* 0x0007e8000c101b04 */
[----:B------:R-:W4:Y:S02]  /*0320*/  LDG.E.64 R16, desc[UR4][R4.64+-0x28] ;  /* 0xffffd80404107981 */ /* 0x000f24000c1e1b00 */
[----:B----4-:R-:W-:-:S07]  /*0330*/  DADD R16, R14, R16 ;  /* 0x000000000e107229 */ /* 0x010fce0000000010 */
[----:B------:R4:W-:Y:S04]  /*0340*/  STG.E.64 desc[UR4][R2.64], R16 ;  /* 0x0000001002007986 */ /* 0x0009e8000c101b04 */
[----:B------:R-:W5:Y:S02]  /*0350*/  LDG.E.64 R20, desc[UR4][R4.64+-0x20] ;  /* 0xffffe00404147981 */ /* 0x000f64000c1e1b00 */
[----:B-----5:R-:W-:-:S07]  /*0360*/  DADD R20, R16, R20 ;  /* 0x0000000010147229 */ /* 0x020fce0000000014 */
[----:B------:R5:W-:Y:S04]  /*0370*/  STG.E.64 desc[UR4][R2.64], R20 ;  /* 0x0000001402007986 */ /* 0x000be8000c101b04 */
[----:B0-----:R-:W2:Y:S02]  /*0380*/  LDG.E.64 R12, desc[UR4][R4.64+-0x18] ;  /* 0xffffe804040c7981 */ /* 0x001ea4000c1e1b00 */
[----:B--2---:R-:W-:-:S07]  /*0390*/  DADD R12, R20, R12 ;  /* 0x00000000140c7229 */ /* 0x004fce000000000c */
[----:B------:R0:W-:Y:S04]  /*03a0*/  STG.E.64 desc[UR4][R2.64], R12 ;  /* 0x0000000c02007986 */ /* 0x0001e8000c101b04 */
[----:B------:R-:W2:Y:S02]  /*03b0*/  LDG.E.64 R10, desc[UR4][R4.64+-0x10] ;  /* 0xfffff004040a7981 */ /* 0x000ea4000c1e1b00 */
[----:B--2---:R-:W-:-:S07]  /*03c0*/  DADD R10, R12, R10 ;  /* 0x000000000c0a7229 */ /* 0x004fce000000000a */
[----:B------:R2:W-:Y:S04]  /*03d0*/  STG.E.64 desc[UR4][R2.64], R10 ;  /* 0x0000000a02007986 */ /* 0x0005e8000c101b04 */
[----:B---3--:R-:W3:Y:S02]  /*03e0*/  LDG.E.64 R14, desc[UR4][R4.64+-0x8] ;  /* 0xfffff804040e7981 */ /* 0x008ee4000c1e1b00 */
[----:B---3--:R-:W-:-:S07]  /*03f0*/  DADD R14, R10, R14 ;  /* 0x000000000a0e7229 */ /* 0x008fce000000000e */
[----:B------:R3:W-:Y:S04]  /*0400*/  STG.E.64 desc[UR4][R2.64], R14 ;  /* 0x0000000e02007986 */ /* 0x0007e8000c101b04 */
[----:B----4-:R-:W4:Y:S02]  /*0410*/  LDG.E.64 R16, desc[UR4][R4.64] ;  /* 0x0000000404107981 */ /* 0x010f24000c1e1b00 */
[----:B----4-:R-:W-:-:S07]  /*0420*/  DADD R16, R14, R16 ;  /* 0x000000000e107229 */ /* 0x010fce0000000010 */
[----:B------:R4:W-:Y:S04]  /*0430*/  STG.E.64 desc[UR4][R2.64], R16 ;  /* 0x0000001002007986 */ /* 0x0009e8000c101b04 */
[----:B-----5:R-:W5:Y:S02]  /*0440*/  LDG.E.64 R20, desc[UR4][R4.64+0x8] ;  /* 0x0000080404147981 */ /* 0x020f64000c1e1b00 */
        /* <DEDUP_REMOVED lines=14> */
[----:B-----5:R-:W4:Y:S02]  /*0530*/  LDG.E.64 R20, desc[UR4][R4.64+0x30] ;  /* 0x0000300404147981 */ /* 0x020f24000c1e1b00 */
[----:B----4-:R-:W-:-:S07]  /*0540*/  DADD R20, R16, R20 ;  /* 0x0000000010147229 */ /* 0x010fce0000000014 */
[----:B------:R3:W-:Y:S04]  /*0550*/  STG.E.64 desc[UR4][R2.64], R20 ;  /* 0x0000001402007986 */ /* 0x0007e8000c101b04 */
[----:B0-----:R-:W2:Y:S01]  /*0560*/  LDG.E.64 R12, desc[UR4][R4.64+0x38] ;  /* 0x00003804040c7981 */ /* 0x001ea2000c1e1b00 */
[----:B------:R-:W-:Y:S02]  /*0570*/  IADD3 R9, P1, PT, R9, -0x10, RZ ;  /* 0xfffffff009097810 */ /* 0x000fe40007f3e0ff */
[----:B------:R-:W-:Y:S02]  /*0580*/  IADD3 R7, P2, PT, R7, 0x10, RZ ;  /* 0x0000001007077810 */ /* 0x000fe40007f5e0ff */
[----:B------:R-:W-:Y:S02]  /*0590*/  IADD3.X R8, PT, PT, R8, -0x1, RZ, P1, !PT ;  /* 0xffffffff08087810 */ /* 0x000fe40000ffe4ff */
[----:B------:R-:W-:Y:S01]  /*05a0*/  ISETP.NE.U32.AND P1, PT, R9, RZ, PT ;  /* 0x000000ff0900720c */ /* 0x000fe20003f25070 */
[----:B-1----:R-:W-:-:S03]  /*05b0*/  IMAD.X R6, RZ, RZ, R6, P2 ;  /* 0x000000ffff067224 */ /* 0x002fc600010e0606 */
[----:B------:R-:W-:Y:S01]  /*05c0*/  ISETP.NE.AND.EX P1, PT, R8, RZ, PT, P1 ;  /* 0x000000ff0800720c */ /* 0x000fe20003f25310 */
[----:B--2---:R-:W-:Y:S01]  /*05d0*/  DADD R10, R20, R12 ;  /* 0x00000000140a7229 */ /* 0x004fe2000000000c */
[----:B------:R-:W-:-:S06]  /*05e0*/  IADD3 R12, P3, PT, R4, 0x80, RZ ;  /* 0x00000080040c7810 */ /* 0x000fcc0007f7e0ff */
[----:B------:R3:W-:Y:S01]  /*05f0*/  STG.E.64 desc[UR4][R2.64], R10 ;  /* 0x0000000a02007986 */ /* 0x0007e2000c101b04 */
[----:B------:R-:W-:-:S04]  /*0600*/  IMAD.X R13, RZ, RZ, R5, P3 ;  /* 0x000000ffff0d7224 */ /* 0x000fc800018e0605 */
[----:B------:R-:W-:Y:S05]  /*0610*/  @P1 BRA `(.L_x_71) ;  /* 0xfffffffc00141947 */ /* 0x000fea000383ffff */
.L_x_70:
[----:B------:R-:W-:Y:S05]  /*0620*/  @!P0 EXIT ;  /* 0x000000000000894d */ /* 0x000fea0003800000 */
[----:B------:R-:W-:Y:S02]  /*0630*/  ISETP.GE.U32.AND P0, PT, R18, 0x8, PT ;  /* 0x000000081200780c */ /* 0x000fe40003f06070 */
[----:B------:R-:W-:Y:S02]  /*0640*/  LOP3.LUT R19, R0, 0x7, RZ, 0xc0, !PT ;  /* 0x0000000700137812 */ /* 0x000fe400078ec0ff */
[----:B------:R-:W-:Y:S02]  /*0650*/  ISETP.GE.U32.AND.EX P0, PT, RZ, RZ, PT, P0 ;  /* 0x000000ffff00720c */ /* 0x000fe40003f06100 */
[----:B------:R-:W-:-:S04]  /*0660*/  ISETP.NE.U32.AND P1, PT, R19, RZ, PT ;  /* 0x000000ff1300720c */ /* 0x000fc80003f25070 */
[----:B------:R-:W-:-:S07]  /*0670*/  ISETP.NE.AND.EX P1, PT, RZ, RZ, PT, P1 ;  /* 0x000000ffff00720c */ /* 0x000fce0003f25310 */
[----:B------:R-:W-:Y:S06]  /*0680*/  @!P0 BRA `(.L_x_72) ;  /* 0x0000000000748947 */ /* 0x000fec0003800000 */
[----:B------:R-:W0:Y:S02]  /*0690*/  LDC.64 R4, c[0x0][0x388] ;  /* 0x0000e200ff047b82 */ /* 0x000e240000000a00 */
[----:B0-----:R-:W-:-:S04]  /*06a0*/  LEA R4, P0, R7, R4, 0x3 ;  /* 0x0000000407047211 */ /* 0x001fc800078018ff */
[----:B-1----:R-:W-:-:S05]  /*06b0*/  LEA.HI.X R5, R7, R5, R6, 0x3, P0 ;  /* 0x0000000507057211 */ /* 0x002fca00000f1c06 */
[----:B------:R-:W2:Y:S02]  /*06c0*/  LDG.E.64 R8, desc[UR4][R4.64] ;  /* 0x0000000404087981 */ /* 0x000ea4000c1e1b00 */
[----:B--2---:R-:W-:-:S07]  /*06d0*/  DADD R8, R10, R8 ;  /* 0x000000000a087229 */ /* 0x004fce0000000008 */
[----:B------:R0:W-:Y:S04]  /*06e0*/  STG.E.64 desc[UR4][R2.64], R8 ;  /* 0x0000000802007986 */ /* 0x0001e8000c101b04 */
[----:B---3--:R-:W2:Y:S02]  /*06f0*/  LDG.E.64 R10, desc[UR4][R4.64+0x8] ;  /* 0x00000804040a7981 */ /* 0x008ea4000c1e1b00 */
[----:B--2---:R-:W-:-:S07]  /*0700*/  DADD R10, R8, R10 ;  /* 0x00000000080a7229 */ /* 0x004fce000000000a */
[----:B------:R1:W-:Y:S04]  /*0710*/  STG.E.64 desc[UR4][R2.64], R10 ;  /* 0x0000000a02007986 */ /* 0x0003e8000c101b04 */
[----:B------:R-:W2:Y:S02]  /*0720*/  LDG.E.64 R12, desc[UR4][R4.64+0x10] ;  /* 0x00001004040c7981 */ /* 0x000ea4000c1e1b00 */
[----:B--2---:R-:W-:-:S07]  /*0730*/  DADD R12, R10, R12 ;  /* 0x000000000a0c7229 */ /* 0x004fce000000000c */
[----:B------:R2:W-:Y:S04]  /*0740*/  STG.E.64 desc[UR4][R2.64], R12 ;  /* 0x0000000c02007986 */ /* 0x0005e8000c101b04 */
[----:B------:R-:W3:Y:S02]  /*0750*/  LDG.E.64 R14, desc[UR4][R4.64+0x18] ;  /* 0x00001804040e7981 */ /* 0x000ee4000c1e1b00 */
[----:B---3--:R-:W-:-:S07]  /*0760*/  DADD R14, R12, R14 ;  /* 0x000000000c0e7229 */ /* 0x008fce000000000e */
[----:B------:R4:W-:Y:S04]  /*0770*/  STG.E.64 desc[UR4][R2.64], R14 ;  /* 0x0000000e02007986 */ /* 0x0009e8000c101b04 */
[----:B------:R-:W3:Y:S02]  /*0780*/  LDG.E.64 R16, desc[UR4][R4.64+0x20] ;  /* 0x0000200404107981 */ /* 0x000ee4000c1e1b00 */
[----:B---3--:R-:W-:-:S07]  /*0790*/  DADD R16, R14, R16 ;  /* 0x000000000e107229 */ /* 0x008fce0000000010 */
[----:B------:R4:W-:Y:S04]  /*07a0*/  STG.E.64 desc[UR4][R2.64], R16 ;  /* 0x0000001002007986 */ /* 0x0009e8000c101b04 */
[----:B0-----:R-:W3:Y:S02]  /*07b0*/  LDG.E.64 R8, desc[UR4][R4.64+0x28] ;  /* 0x0000280404087981 */ /* 0x001ee4000c1e1b00 */
[----:B---3--:R-:W-:-:S07]  /*07c0*/  DADD R8, R16, R8 ;  /* 0x0000000010087229 */ /* 0x008fce0000000008 */
[----:B------:R4:W-:Y:S04]  /*07d0*/  STG.E.64 desc[UR4][R2.64], R8 ;  /* 0x0000000802007986 */ /* 0x0009e8000c101b04 */
[----:B-1----:R-:W2:Y:S02]  /*07e0*/  LDG.E.64 R10, desc[UR4][R4.64+0x30] ;  /* 0x00003004040a7981 */ /* 0x002ea4000c1e1b00 */
[----:B--2---:R-:W-:-:S07]  /*07f0*/  DADD R12, R8, R10 ;  /* 0x00000000080c7229 */ /* 0x004fce000000000a */
[----:B------:R4:W-:Y:S04]  /*0800*/  STG.E.64 desc[UR4][R2.64], R12 ;  /* 0x0000000c02007986 */ /* 0x0009e8000c101b04 */
[----:B------:R-:W2:Y:S01]  /*0810*/  LDG.E.64 R10, desc[UR4][R4.64+0x38] ;  /* 0x00003804040a7981 */ /* 0x000ea2000c1e1b00 */
[----:B------:R-:W-:-:S05]  /*0820*/  IADD3 R7, P0, PT, R7, 0x8, RZ ;  /* 0x0000000807077810 */ /* 0x000fca0007f1e0ff */
[----:B------:R-:W-:Y:S01]  /*0830*/  IMAD.X R6, RZ, RZ, R6, P0 ;  /* 0x000000ffff067224 */ /* 0x000fe200000e0606 */
[----:B--2---:R-:W-:-:S07]  /*0840*/  DADD R10, R12, R10 ;  /* 0x000000000c0a7229 */ /* 0x004fce000000000a */
[----:B------:R4:W-:Y:S04]  /*0850*/  STG.E.64 desc[UR4][R2.64], R10 ;  /* 0x0000000a02007986 */ /* 0x0009e8000c101b04 */
.L_x_72:
[----:B------:R-:W-:Y:S05]  /*0860*/  @!P1 EXIT ;  /* 0x000000000000994d */ /* 0x000fea0003800000 */
[----:B------:R-:W-:-:S04]  /*0870*/  ISETP.GE.U32.AND P0, PT, R19, 0x4, PT ;  /* 0x000000041300780c */ /* 0x000fc80003f06070 */
[----:B------:R-:W-:-:S13]  /*0880*/  ISETP.GE.U32.AND.EX P0, PT, RZ, RZ, PT, P0 ;  /* 0x000000ffff00720c */ /* 0x000fda0003f06100 */
[----:B---34-:R-:W0:Y:S02]  /*0890*/  @P0 LDC.64 R16, c[0x0][0x388] ;  /* 0x0000e200ff100b82 */ /* 0x018e240000000a00 */
[----:B0-----:R-:W-:-:S04]  /*08a0*/  @P0 LEA R16, P1, R7, R16, 0x3 ;  /* 0x0000001007100211 */ /* 0x001fc800078218ff */
[----:B-1----:R-:W-:-:S05]  /*08b0*/  @P0 LEA.HI.X R17, R7, R17, R6, 0x3, P1 ;  /* 0x0000001107110211 */ /* 0x002fca00008f1c06 */
[----:B------:R-:W2:Y:S02]  /*08c0*/  @P0 LDG.E.64 R4, desc[UR4][R16.64] ;  /* 0x0000000410040981 */ /* 0x000ea4000c1e1b00 */
[----:B--2---:R-:W-:-:S07]  /*08d0*/  @P0 DADD R4, R10, R4 ;  /* 0x000000000a040229 */ /* 0x004fce0000000004 */
[----:B------:R0:W-:Y:S04]  /*08e0*/  @P0 STG.E.64 desc[UR4][R2.64], R4 ;  /* 0x0000000402000986 */ /* 0x0001e8000c101b04 */
[----:B------:R-:W2:Y:S02]  /*08f0*/  @P0 LDG.E.64 R8, desc[UR4][R16.64+0x8] ;  /* 0x0000080410080981 */ /* 0x000ea4000c1e1b00 */
[----:B--2---:R-:W-:-:S07]  /*0900*/  @P0 DADD R8, R4, R8 ;  /* 0x0000000004080229 */ /* 0x004fce0000000008 */
[----:B------:R0:W-:Y:S04]  /*0910*/  @P0 STG.E.64 desc[UR4][R2.64], R8 ;  /* 0x0000000802000986 */ /* 0x0001e8000c101b04 */
[----:B------:R-:W2:Y:S01]  /*0920*/  @P0 LDG.E.64 R12, desc[UR4][R16.64+0x10] ;  /* 0x00001004100c0981 */ /* 0x000ea2000c1e1b00 */
[----:B------:R-:W-:Y:S01]  /*0930*/  LOP3.LUT R18, R0, 0x3, RZ, 0xc0, !PT ;  /* 0x0000000300127812 */ /* 0x000fe200078ec0ff */
[----:B------:R-:W-:Y:S01]  /*0940*/  IMAD.MOV.U32 R19, RZ, RZ, RZ ;  /* 0x000000ffff137224 */ /* 0x000fe200078e00ff */
[----:B--2---:R-:W-:-:S07]  /*0950*/  @P0 DADD R12, R8, R12 ;  /* 0x00000000080c0229 */ /* 0x004fce000000000c */
[----:B------:R0:W-:Y:S04]  /*0960*/  @P0 STG.E.64 desc[UR4][R2.64], R12 ;  /* 0x0000000c02000986 */ /* 0x0001e8000c101b04 */
[----:B------:R-:W2:Y:S01]  /*0970*/  @P0 LDG.E.64 R14, desc[UR4][R16.64+0x18] ;  /* 0x00001804100e0981 */ /* 0x000ea2000c1e1b00 */
[----:B------:R-:W-:-:S04]  /*0980*/  ISETP.NE.U32.AND P1, PT, R18, RZ, PT ;  /* 0x000000ff1200720c */ /* 0x000fc80003f25070 */
[----:B------:R-:W-:Y:S01]  /*0990*/  ISETP.NE.AND.EX P1, PT, R19, RZ, PT, P1 ;  /* 0x000000ff1300720c */ /* 0x000fe20003f25310 */
[----:B--2---:R-:W-:-:S07]  /*09a0*/  @P0 DADD R10, R12, R14 ;  /* 0x000000000c0a0229 */ /* 0x004fce000000000e */
[----:B------:R0:W-:Y:S05]  /*09b0*/  @P0 STG.E.64 desc[UR4][R2.64], R10 ;  /* 0x0000000a02000986 */ /* 0x0001ea000c101b04 */
[----:B------:R-:W-:Y:S05]  /*09c0*/  @!P1 EXIT ;  /* 0x000000000000994d */ /* 0x000fea0003800000 */
[----:B0-----:R-:W0:Y:S01]  /*09d0*/  LDC.64 R4, c[0x0][0x388] ;  /* 0x0000e200ff047b82 */ /* 0x001e220000000a00 */
[----:B------:R-:W-:-:S05]  /*09e0*/  @P0 IADD3 R7, P1, PT, R7, 0x4, RZ ;  /* 0x0000000407070810 */ /* 0x000fca0007f3e0ff */
[----:B------:R-:W-:Y:S01]  /*09f0*/  @P0 IMAD.X R6, RZ, RZ, R6, P1 ;  /* 0x000000ffff060224 */ /* 0x000fe200008e0606 */
[----:B0-----:R-:W-:-:S04]  /*0a00*/  LEA R0, P2, R7, R4, 0x3 ;  /* 0x0000000407007211 */ /* 0x001fc800078418ff */
[----:B------:R-:W-:-:S09]  /*0a10*/  LEA.HI.X R7, R7, R5, R6, 0x3, P2 ;  /* 0x0000000507077211 */ /* 0x000fd200010f1c06 */
.L_x_73:
[----:B------:R-:W-:Y:S02]  /*0a20*/  IMAD.MOV.U32 R4, RZ, RZ, R0 ;  /* 0x000000ffff047224 */ /* 0x000fe400078e0000 */
[----:B------:R-:W-:-:S06]  /*0a30*/  IMAD.MOV.U32 R5, RZ, RZ, R7 ;  /* 0x000000ffff057224 */ /* 0x000fcc00078e0007 */
[----:B------:R-:W2:Y:S01]  /*0a40*/  LDG.E.64 R4, desc[UR4][R4.64] ;  /* 0x0000000404047981 */ /* 0x000ea2000c1e1b00 */
[----:B------:R-:W-:Y:S02]  /*0a50*/  IADD3 R18, P0, PT, R18, -0x1, RZ ;  /* 0xffffffff12127810 */ /* 0x000fe40007f1e0ff */
[----:B------:R-:W-:Y:S02]  /*0a60*/  IADD3 R0, P1, PT, R0, 0x8, RZ ;  /* 0x0000000800007810 */ /* 0x000fe40007f3e0ff */
[----:B------:R-:W-:Y:S02]  /*0a70*/  IADD3.X R19, PT, PT, R19, -0x1, RZ, P0, !PT ;  /* 0xffffffff13137810 */ /* 0x000fe400007fe4ff */
[----:B------:R-:W-:Y:S01]  /*0a80*/  ISETP.NE.U32.AND P0, PT, R18, RZ, PT ;  /* 0x000000ff1200720c */ /* 0x000fe20003f05070 */
[----:B------:R-:W-:-:S03]  /*0a90*/  IMAD.X R7, RZ, RZ, R7, P1 ;  /* 0x000000ffff077224 */ /* 0x000fc600008e0607 */
[----:B------:R-:W-:Y:S01]  /*0aa0*/  ISETP.NE.AND.EX P0, PT, R19, RZ, PT, P0 ;  /* 0x000000ff1300720c */ /* 0x000fe20003f05300 */
[----:B0-2---:R-:W-:-:S07]  /*0ab0*/  DADD R10, R4, R10 ;  /* 0x00000000040a7229 */ /* 0x005fce000000000a */
[----:B------:R0:W-:Y:S05]  /*0ac0*/  STG.E.64 desc[UR4][R2.64], R10 ;  /* 0x0000000a02007986 */ /* 0x0001ea000c101b04 */
[----:B------:R-:W-:Y:S05]  /*0ad0*/  @P0 BRA `(.L_x_73) ;  /* 0xfffffffc00d00947 */ /* 0x000fea000383ffff */
[----:B------:R-:W-:Y:S05]  /*0ae0*/  EXIT ;  /* 0x000000000000794d */ /* 0x000fea0003800000 */
.L_x_74:
        /* <DEDUP_REMOVED lines=9> */
.L_x_87:


//--------------------- .text._Z7uKernelPdS_ld    --------------------------
	.section	.text._Z7uKernelPdS_ld,"ax",@progbits
	.align	128
        .global         _Z7uKernelPdS_ld
        .type           _Z7uKernelPdS_ld,@function
        .size           _Z7uKernelPdS_ld,(.L_x_88 - _Z7uKernelPdS_ld)
        .other          _Z7uKernelPdS_ld,@"STO_CUDA_ENTRY STV_DEFAULT"
_Z7uKernelPdS_ld:
.text._Z7uKernelPdS_ld:
        /* <DEDUP_REMOVED lines=14> */
[----:B------:R-:W1:Y:S01]  /*00e0*/  LDCU.64 UR8, c[0x0][0x390] ;  /* 0x00007200ff0877ac */ /* 0x000e620008000a00 */
[----:B------:R-:W-:Y:S01]  /*00f0*/  IMAD R7, R7, 0x64, R0 ;  /* 0x0000006407077824 */ /* 0x000fe200078e0200 */
[----:B------:R-:W2:Y:S05]  /*0100*/  LDCU.64 UR4, c[0x0][0x390] ;  /* 0x00007200ff0477ac */ /* 0x000eaa0008000a00 */
[----:B------:R-:W3:Y:S01]  /*0110*/  LDC.64 R4, c[0x0][0x388] ;  /* 0x0000e200ff047b82 */ /* 0x000ee20000000a00 */
[----:B------:R-:W4:Y:S01]  /*0120*/  LDCU.64 UR6, c[0x0][0x358] ;  /* 0x00006b00ff0677ac */ /* 0x000f220008000a00 */
[----:B-1----:R-:W-:-:S02]  /*0130*/  ISETP.GE.U32.AND P1, PT, R7, UR8, PT ;  /* 0x0000000807007c0c */ /* 0x002fc4000bf26070 */
[C---:B--2---:R-:W-:Y:S01]  /*0140*/  ISETP.GE.U32.AND P0, PT, R7.reuse, UR4, PT ;  /* 0x0000000407007c0c */ /* 0x044fe2000bf06070 */
[C---:B0-----:R-:W-:Y:S01]  /*0150*/  IMAD.WIDE.U32 R2, R7.reuse, 0x8, R2 ;  /* 0x0000000807027825 */ /* 0x041fe200078e0002 */
[----:B------:R-:W-:Y:S01]  /*0160*/  ISETP.GE.AND.EX P1, PT, RZ, UR9, PT, P1 ;  /* 0x00000009ff007c0c */ /* 0x000fe2000bf26310 */
[----:B------:R-:W-:Y:S01]  /*0170*/  UMOV UR4, URZ ;  /* 0x000000ff00047c82 */ /* 0x000fe20008000000 */
[----:B------:R-:W-:Y:S01]  /*0180*/  ISETP.GE.AND.EX P0, PT, RZ, UR5, PT, P0 ;  /* 0x00000005ff007c0c */ /* 0x000fe2000bf06300 */
[----:B------:R-:W-:Y:S01]  /*0190*/  UMOV UR5, URZ ;  /* 0x000000ff00057c82 */ /* 0x000fe20008000000 */
[----:B---34-:R-:W-:-:S11]  /*01a0*/  IMAD.WIDE.U32 R4, R7, 0x8, R4 ;  /* 0x0000000807047825 */ /* 0x018fd600078e0004 */
.L_x_75:
[----:B0-----:R-:W-:Y:S01]  /*01b0*/  IADD3 R12, P2, PT, R2, UR4, RZ ;  /* 0x00000004020c7c10 */ /* 0x001fe2000ff5e0ff */
[----:B------:R-:W0:Y:S01]  /*01c0*/  @!P0 LDC.64 R10, c[0x0][0x398] ;  /* 0x0000e600ff0a8b82 */ /* 0x000e220000000a00 */
[----:B------:R-:W-:Y:S02]  /*01d0*/  IADD3 R14, P3, PT, R4, UR4, RZ ;  /* 0x00000004040e7c10 */ /* 0x000fe4000ff7e0ff */
[----:B------:R-:W-:Y:S02]  /*01e0*/  IADD3.X R13, PT, PT, R3, UR5, RZ, P2, !PT ;  /* 0x00000005030d7c10 */ /* 0x000fe400097fe4ff */
[----:B------:R-:W-:-:S03]  /*01f0*/  IADD3.X R15, PT, PT, R5, UR5, RZ, P3, !PT ;  /* 0x00000005050f7c10 */ /* 0x000fc60009ffe4ff */
[----:B------:R-:W0:Y:S04]  /*0200*/  @!P0 LDG.E.64 R6, desc[UR6][R12.64+0x13880] ;  /* 0x013880060c068981 */ /* 0x000e28000c1e1b00 */
[----:B------:R-:W0:Y:S02]  /*0210*/  @!P0 LDG.E.64 R8, desc[UR6][R14.64+0x13880] ;  /* 0x013880060e088981 */ /* 0x000e24000c1e1b00 */
[----:B0-----:R-:W-:-:S07]  /*0220*/  @!P0 DFMA R6, R8, R10, R6 ;  /* 0x0000000a0806822b */ /* 0x001fce0000000006 */
[----:B------:R0:W-:Y:S01]  /*0230*/  @!P0 STG.E.64 desc[UR6][R12.64+0x13880], R6 ;  /* 0x013880060c008986 */ /* 0x0001e2000c101b06 */
[----:B------:R-:W-:-:S13]  /*0240*/  PLOP3.LUT P0, PT, P1, PT, PT, 0x80, 0x8 ;  /* 0x000000000008781c */ /* 0x000fda0000f0f070 */
[----:B------:R-:W2:Y:S01]  /*0250*/  @!P0 LDG.E.64 R10, desc[UR6][R14.64+0x27100] ;  /* 0x027100060e0a8981 */ /* 0x000ea2000c1e1b00 */
[----:B------:R-:W2:Y:S03]  /*0260*/  @!P0 LDC.64 R16, c[0x0][0x398] ;  /* 0x0000e600ff108b82 */ /* 0x000ea60000000a00 */
[----:B------:R-:W2:Y:S01]  /*0270*/  @!P0 LDG.E.64 R8, desc[UR6][R12.64+0x27100] ;  /* 0x027100060c088981 */ /* 0x000ea2000c1e1b00 */
[----:B------:R-:W-:-:S04]  /*0280*/  UIADD3 UR4, UP1, UPT, UR4, 0x27100, URZ ;  /* 0x0002710004047890 */ /* 0x000fc8000ff3e0ff */
[----:B------:R-:W-:Y:S02]  /*0290*/  UISETP.NE.U32.AND UP0, UPT, UR4, 0xc0df00, UPT ;  /* 0x00c0df000400788c */ /* 0x000fe4000bf05070 */
[----:B------:R-:W-:-:S04]  /*02a0*/  UIADD3.X UR5, UPT, UPT, URZ, UR5, URZ, UP1, !UPT ;  /* 0x00000005ff057290 */ /* 0x000fc80008ffe4ff */
[----:B------:R-:W-:Y:S01]  /*02b0*/  UISETP.NE.AND.EX UP0, UPT, UR5, URZ, UPT, UP0 ;  /* 0x000000ff0500728c */ /* 0x000fe2000bf05300 */
[----:B--2---:R-:W-:-:S07]  /*02c0*/  @!P0 DFMA R8, R10, R16, R8 ;  /* 0x000000100a08822b */ /* 0x004fce0000000008 */
[----:B------:R0:W-:Y:S01]  /*02d0*/  @!P0 STG.E.64 desc[UR6][R12.64+0x27100], R8 ;  /* 0x027100080c008986 */ /* 0x0001e2000c101b06 */
[----:B------:R-:W-:Y:S05]  /*02e0*/  BRA.U UP0, `(.L_x_75) ;  /* 0xfffffffd00b07547 */ /* 0x000fea000b83ffff */
[----:B------:R-:W-:Y:S05]  /*02f0*/  EXIT ;  /* 0x000000000000794d */ /* 0x000fea0003800000 */
.L_x_76:
        /* <DEDUP_REMOVED lines=16> */
.L_x_88:


//--------------------- .nv.global.init           --------------------------
	.section	.nv.global.init,"aw",@progbits
.nv.global.init:
	.type		$str$11,@object
	.size		$str$11,($str$10 - $str$11)
$str$11:
        /*0000*/ 	.byte	0x69, 0x64, 0x78, 0x20, 0x3d, 0x20, 0x25, 0x64, 0x0a, 0x00
	.type		$str$10,@object
	.size		$str$10,($str$8 - $str$10)
$str$10:
        /*000a*/ 	.byte	0x6f, 0x66, 0x66, 0x73, 0x65, 0x74, 0x58, 0x20, 0x3d, 0x20, 0x25, 0x64, 0x2c, 0x20, 0x20, 0x20
        /*001a*/ 	.byte	0x20, 0x20, 0x6f, 0x66, 0x66, 0x73, 0x65, 0x74, 0x59, 0x20, 0x3d, 0x20, 0x25, 0x64, 0x2c, 0x20
        /*002a*/ 	.byte	0x20, 0x20, 0x20, 0x20, 0x6f, 0x66, 0x66, 0x73, 0x65, 0x74, 0x5a, 0x20, 0x3d, 0x20, 0x25, 0x64
        /*003a*/ 	.byte	0x0a, 0x00
	.type		$str$8,@object
	.size		$str$8,($str$9 - $str$8)
$str$8:
        /*003c*/ 	.byte	0x62, 0x6c, 0x6f, 0x63, 0x6b, 0x49, 0x64, 0x78, 0x2e, 0x78, 0x20, 0x3d, 0x20, 0x25, 0x64, 0x2c
        /*004c*/ 	.byte	0x20, 0x20, 0x62, 0x6c, 0x6f, 0x63, 0x6b, 0x49, 0x64, 0x78, 0x2e, 0x79, 0x20, 0x3d, 0x20, 0x25
        /*005c*/ 	.byte	0x64, 0x2c, 0x20, 0x20, 0x62, 0x6c, 0x6f, 0x63, 0x6b, 0x49, 0x64, 0x78, 0x2e, 0x7a, 0x20, 0x3d
        /*006c*/ 	.byte	0x20, 0x25, 0x64, 0x0a, 0x00
	.type		$str$9,@object
	.size		$str$9,($str$7 - $str$9)
$str$9:
        /*0071*/ 	.byte	0x62, 0x6c, 0x6f, 0x63, 0x6b, 0x44, 0x69, 0x6d, 0x2e, 0x78, 0x20, 0x3d, 0x20, 0x25, 0x64, 0x2c
        /*0081*/ 	.byte	0x20, 0x20, 0x62, 0x6c, 0x6f, 0x63, 0x6b, 0x44, 0x69, 0x6d, 0x2e, 0x79, 0x20, 0x3d, 0x20, 0x25
        /*0091*/ 	.byte	0x64, 0x20, 0x2c, 0x20, 0x62, 0x6c, 0x6f, 0x63, 0x6b, 0x44, 0x69, 0x6d, 0x2e, 0x7a, 0x20, 0x3d
        /*00a1*/ 	.byte	0x20, 0x25, 0x64, 0x0a, 0x00
	.type		$str$7,@object
	.size		$str$7,($str$12 - $str$7)
$str$7:
        /*00a6*/ 	.byte	0x74, 0x68, 0x72, 0x65, 0x61, 0x64, 0x49, 0x64, 0x78, 0x2e, 0x78, 0x20, 0x3d, 0x20, 0x25, 0x64
        /*00b6*/ 	.byte	0x2c, 0x20, 0x74, 0x68, 0x72, 0x65, 0x61, 0x64, 0x49, 0x64, 0x78, 0x2e, 0x79, 0x20, 0x3d, 0x20
        /*00c6*/ 	.byte	0x25, 0x64, 0x2c, 0x20, 0x74, 0x68, 0x72, 0x65, 0x61, 0x64, 0x49, 0x64, 0x78, 0x2e, 0x7a, 0x20
        /*00d6*/ 	.byte	0x3d, 0x20, 0x25, 0x64, 0x0a, 0x00
	.type		$str$12,@object
	.size		$str$12,($str$6 - $str$12)
$str$12:
        /*00dc*/ 	.byte	0x0a, 0x2d, 0x2d, 0x2d, 0x2d, 0x2d, 0x2d, 0x2d, 0x2d, 0x2d, 0x2d, 0x2d, 0x69, 0x6e, 0x69, 0x74
        /*00ec*/ 	.byte	0x56, 0x65, 0x63, 0x74, 0x6f, 0x72, 0x49, 0x6e, 0x47, 0x70, 0x75, 0x4b, 0x65, 0x72, 0x6e, 0x65
        /*00fc*/ 	.byte	0x6c, 0x20, 0x28, 0x65, 0x6e, 0x64, 0x29, 0x2d, 0x2d, 0x2d, 0x2d, 0x2d, 0x2d, 0x2d, 0x2d, 0x2d
        /*010c*/ 	.byte	0x2d, 0x2d, 0x2d, 0x2d, 0x2d, 0x0a, 0x00
	.type		$str$6,@object
	.size		$str$6,(.L_0 - $str$6)
$str$6:
        /*0113*/ 	.byte	0x0a, 0x2d, 0x2d, 0x2d, 0x2d, 0x2d, 0x2d, 0x2d, 0x2d, 0x2d, 0x2d, 0x2d, 0x2d, 0x2d, 0x2d, 0x69
        /*0123*/ 	.byte	0x6e, 0x69, 0x74, 0x56, 0x65, 0x63, 0x74, 0x6f, 0x72, 0x49, 0x6e, 0x47, 0x70, 0x75, 0x4b, 0x65
        /*0133*/ 	.byte	0x72, 0x6e, 0x65, 0x6c, 0x2d, 0x2d, 0x2d, 0x2d, 0x2d, 0x2d, 0x2d, 0x2d, 0x2d, 0x2d, 0x2d, 0x2d
        /*0143*/ 	.byte	0x2d, 0x2d, 0x2d, 0x2d, 0x2d, 0x2d, 0x2d, 0x0a, 0x00
.L_0:


//--------------------- .nv.shared.reserved.0     --------------------------
	.section	.nv.shared.reserved.0,"aw",@nobits
	.weak		__nv_reservedSMEM_offset_0_alias
	.size		__nv_reservedSMEM_offset_0_alias, 0, 64
	.other		__nv_reservedSMEM_offset_0_alias,@"STO_CUDA_RESERVED_SHARED STV_DEFAULT"
__nv_reservedSMEM_offset_0_alias:
	.zero		0
	.zero		64


//--------------------- .nv.shared._Z12reduceKernelPdS_ --------------------------
	.section	.nv.shared._Z12reduceKernelPdS_,"aw",@nobits
	.sectionflags	@""
	.align	8
.nv.shared._Z12reduceKernelPdS_:
	.zero		3072


//--------------------- .nv.constant0._Z11awrRrKernelPdS_S_S_S_S_S_S_S_S_S_j --------------------------
	.section	.nv.constant0._Z11awrRrKernelPdS_S_S_S_S_S_S_S_S_S_j,"a",@progbits
	.sectionflags	@""
	.align	4
.nv.constant0._Z11awrRrKernelPdS_S_S_S_S_S_S_S_S_S_j:
	.zero		988


//--------------------- .nv.constant0._Z10ptmKernel2PdS_S_S_S_jid --------------------------
	.section	.nv.constant0._Z10ptmKernel2PdS_S_S_S_jid,"a",@progbits
	.sectionflags	@""
	.align	4
.nv.constant0._Z10ptmKernel2PdS_S_S_S_jid:
	.zero		952


//--------------------- .nv.constant0._Z10ptmKernel1PdS_S_S_S_jid --------------------------
	.section	.nv.constant0._Z10ptmKernel1PdS_S_S_S_jid,"a",@progbits
	.sectionflags	@""
	.align	4
.nv.constant0._Z10ptmKernel1PdS_S_S_S_jid:
	.zero		952


//--------------------- .nv.constant0._Z24nevyazkaGreaterEpsKernelPiPdjd --------------------------
	.section	.nv.constant0._Z24nevyazkaGreaterEpsKernelPiPdjd,"a",@progbits
	.sectionflags	@""
	.align	4
.nv.constant0._Z24nevyazkaGreaterEpsKernelPiPdjd:
	.zero		928


//--------------------- .nv.constant0._Z14nevyazkaKernelPdS_S_S_S_S_S_S_S_S_j --------------------------
	.section	.nv.constant0._Z14nevyazkaKernelPdS_S_S_S_S_S_S_S_S_j,"a",@progbits
	.sectionflags	@""
	.align	4
.nv.constant0._Z14nevyazkaKernelPdS_S_S_S_S_S_S_S_S_j:
	.zero		980


//--------------------- .nv.constant0._Z21initVectorInGpuKernelPij --------------------------
	.section	.nv.constant0._Z21initVectorInGpuKernelPij,"a",@progbits
	.sectionflags	@""
	.align	4
.nv.constant0._Z21initVectorInGpuKernelPij:
	.zero		908


//--------------------- .nv.constant0._Z12reduceKernelPdS_ --------------------------
	.section	.nv.constant0._Z12reduceKernelPdS_,"a",@progbits
	.sectionflags	@""
	.align	4
.nv.constant0._Z12reduceKernelPdS_:
	.zero		912


//--------------------- .nv.constant0._Z21sumElFromN1ToN2KernelPdS_ll --------------------------
	.section	.nv.constant0._Z21sumElFromN1ToN2KernelPdS_ll,"a",@progbits
	.sectionflags	@""
	.align	4
.nv.constant0._Z21sumElFromN1ToN2KernelPdS_ll:
	.zero		928


//--------------------- .nv.constant0._Z7uKernelPdS_ld --------------------------
	.section	.nv.constant0._Z7uKernelPdS_ld,"a",@progbits
	.sectionflags	@""
	.align	4
.nv.constant0._Z7uKernelPdS_ld:
	.zero		928


//--------------------- SYMBOLS --------------------------

	.type		.nv.reservedSmem.offset0,@object
	.size		.nv.reservedSmem.offset0,0x4
	.type		.nv.reservedSmem.cap,@object
	.size		.nv.reservedSmem.cap,0x4
	.type		vprintf,@function
